//
// Generated by NVIDIA NVVM Compiler
//
// Compiler Build ID: CL-36424714
// Cuda compilation tools, release 13.0, V13.0.88
// Based on NVVM 20.0.0
//

.version 9.0
.target sm_100
.address_size 64

	// .globl	_Z15tileForceBodiesP7double4P7double3S2_ddi
.extern .shared .align 16 .b8 bodyData[];

.visible .entry _Z15tileForceBodiesP7double4P7double3S2_ddi(
	.param .u64 .ptr .align 1 _Z15tileForceBodiesP7double4P7double3S2_ddi_param_0,
	.param .u64 .ptr .align 1 _Z15tileForceBodiesP7double4P7double3S2_ddi_param_1,
	.param .u64 .ptr .align 1 _Z15tileForceBodiesP7double4P7double3S2_ddi_param_2,
	.param .f64 _Z15tileForceBodiesP7double4P7double3S2_ddi_param_3,
	.param .f64 _Z15tileForceBodiesP7double4P7double3S2_ddi_param_4,
	.param .u32 _Z15tileForceBodiesP7double4P7double3S2_ddi_param_5
)
{
	.reg .pred 	%p<23>;
	.reg .b32 	%r<106>;
	.reg .b64 	%rd<24>;
	.reg .b64 	%fd<2543>;

	ld.param.u64 	%rd6, [_Z15tileForceBodiesP7double4P7double3S2_ddi_param_0];
	ld.param.u64 	%rd7, [_Z15tileForceBodiesP7double4P7double3S2_ddi_param_1];
	ld.param.f64 	%fd97, [_Z15tileForceBodiesP7double4P7double3S2_ddi_param_3];
	ld.param.u32 	%r47, [_Z15tileForceBodiesP7double4P7double3S2_ddi_param_5];
	cvta.to.global.u64 	%rd1, %rd6;
	mov.u32 	%r48, %ctaid.x;
	mov.u32 	%r1, %ntid.x;
	mov.u32 	%r2, %tid.x;
	mad.lo.s32 	%r3, %r48, %r1, %r2;
	setp.ge.s32 	%p1, %r3, %r47;
	@%p1 bra 	$L__BB0_32;
	cvta.to.global.u64 	%rd9, %rd7;
	mul.wide.s32 	%rd10, %r3, 32;
	add.s64 	%rd11, %rd1, %rd10;
	ld.global.v2.f64 	{%fd1, %fd2}, [%rd11];
	ld.global.f64 	%fd3, [%rd11+16];
	mul.wide.s32 	%rd12, %r3, 24;
	add.s64 	%rd2, %rd9, %rd12;
	ld.global.f64 	%fd4, [%rd2];
	ld.global.f64 	%fd5, [%rd2+8];
	ld.global.f64 	%fd6, [%rd2+16];
	setp.lt.s32 	%p2, %r47, 1;
	mov.f64 	%fd2485, 0d0000000000000000;
	mov.f64 	%fd2484, %fd2485;
	mov.f64 	%fd2483, %fd2485;
	@%p2 bra 	$L__BB0_31;
	shl.b32 	%r50, %r2, 5;
	mov.u32 	%r51, bodyData;
	add.s32 	%r4, %r51, %r50;
	and.b32  	%r5, %r1, 31;
	mov.f64 	%fd2483, 0d0000000000000000;
	mov.b32 	%r88, 0;
	mov.f64 	%fd2484, %fd2483;
	mov.f64 	%fd2485, %fd2483;
$L__BB0_3:
	.pragma "nounroll";
	ld.param.u64 	%rd22, [_Z15tileForceBodiesP7double4P7double3S2_ddi_param_0];
	setp.lt.u32 	%p3, %r1, 32;
	add.s32 	%r53, %r88, %r2;
	cvta.to.global.u64 	%rd13, %rd22;
	mul.wide.s32 	%rd14, %r53, 32;
	add.s64 	%rd3, %rd13, %rd14;
	ld.global.v2.f64 	{%fd102, %fd103}, [%rd3];
	ld.global.v2.f64 	{%fd104, %fd105}, [%rd3+16];
	st.shared.v2.f64 	[%r4], {%fd102, %fd103};
	st.shared.v2.f64 	[%r4+16], {%fd104, %fd105};
	bar.sync 	0;
	mov.b32 	%r92, 0;
	@%p3 bra 	$L__BB0_6;
	mov.u32 	%r55, bodyData;
	add.s32 	%r89, %r55, 512;
	and.b32  	%r56, %r1, -32;
	neg.s32 	%r90, %r56;
$L__BB0_5:
	.pragma "nounroll";
	and.b32  	%r92, %r1, 2016;
	ld.shared.v2.f64 	{%fd106, %fd107}, [%r89+-512];
	ld.shared.v2.f64 	{%fd108, %fd109}, [%r89+-496];
	sub.f64 	%fd110, %fd106, %fd1;
	sub.f64 	%fd111, %fd107, %fd2;
	sub.f64 	%fd112, %fd108, %fd3;
	mul.f64 	%fd113, %fd111, %fd111;
	fma.rn.f64 	%fd114, %fd110, %fd110, %fd113;
	fma.rn.f64 	%fd115, %fd112, %fd112, %fd114;
	add.f64 	%fd116, %fd97, %fd115;
	mul.f64 	%fd117, %fd116, %fd116;
	mul.f64 	%fd118, %fd116, %fd117;
	rsqrt.approx.f64 	%fd119, %fd118;
	mul.f64 	%fd120, %fd109, %fd119;
	fma.rn.f64 	%fd121, %fd110, %fd120, %fd2483;
	fma.rn.f64 	%fd122, %fd111, %fd120, %fd2484;
	fma.rn.f64 	%fd123, %fd112, %fd120, %fd2485;
	ld.shared.v2.f64 	{%fd124, %fd125}, [%r89+-480];
	ld.shared.v2.f64 	{%fd126, %fd127}, [%r89+-464];
	sub.f64 	%fd128, %fd124, %fd1;
	sub.f64 	%fd129, %fd125, %fd2;
	sub.f64 	%fd130, %fd126, %fd3;
	mul.f64 	%fd131, %fd129, %fd129;
	fma.rn.f64 	%fd132, %fd128, %fd128, %fd131;
	fma.rn.f64 	%fd133, %fd130, %fd130, %fd132;
	add.f64 	%fd134, %fd97, %fd133;
	mul.f64 	%fd135, %fd134, %fd134;
	mul.f64 	%fd136, %fd134, %fd135;
	rsqrt.approx.f64 	%fd137, %fd136;
	mul.f64 	%fd138, %fd127, %fd137;
	fma.rn.f64 	%fd139, %fd128, %fd138, %fd121;
	fma.rn.f64 	%fd140, %fd129, %fd138, %fd122;
	fma.rn.f64 	%fd141, %fd130, %fd138, %fd123;
	ld.shared.v2.f64 	{%fd142, %fd143}, [%r89+-448];
	ld.shared.v2.f64 	{%fd144, %fd145}, [%r89+-432];
	sub.f64 	%fd146, %fd142, %fd1;
	sub.f64 	%fd147, %fd143, %fd2;
	sub.f64 	%fd148, %fd144, %fd3;
	mul.f64 	%fd149, %fd147, %fd147;
	fma.rn.f64 	%fd150, %fd146, %fd146, %fd149;
	fma.rn.f64 	%fd151, %fd148, %fd148, %fd150;
	add.f64 	%fd152, %fd97, %fd151;
	mul.f64 	%fd153, %fd152, %fd152;
	mul.f64 	%fd154, %fd152, %fd153;
	rsqrt.approx.f64 	%fd155, %fd154;
	mul.f64 	%fd156, %fd145, %fd155;
	fma.rn.f64 	%fd157, %fd146, %fd156, %fd139;
	fma.rn.f64 	%fd158, %fd147, %fd156, %fd140;
	fma.rn.f64 	%fd159, %fd148, %fd156, %fd141;
	ld.shared.v2.f64 	{%fd160, %fd161}, [%r89+-416];
	ld.shared.v2.f64 	{%fd162, %fd163}, [%r89+-400];
	sub.f64 	%fd164, %fd160, %fd1;
	sub.f64 	%fd165, %fd161, %fd2;
	sub.f64 	%fd166, %fd162, %fd3;
	mul.f64 	%fd167, %fd165, %fd165;
	fma.rn.f64 	%fd168, %fd164, %fd164, %fd167;
	fma.rn.f64 	%fd169, %fd166, %fd166, %fd168;
	add.f64 	%fd170, %fd97, %fd169;
	mul.f64 	%fd171, %fd170, %fd170;
	mul.f64 	%fd172, %fd170, %fd171;
	rsqrt.approx.f64 	%fd173, %fd172;
	mul.f64 	%fd174, %fd163, %fd173;
	fma.rn.f64 	%fd175, %fd164, %fd174, %fd157;
	fma.rn.f64 	%fd176, %fd165, %fd174, %fd158;
	fma.rn.f64 	%fd177, %fd166, %fd174, %fd159;
	ld.shared.v2.f64 	{%fd178, %fd179}, [%r89+-384];
	ld.shared.v2.f64 	{%fd180, %fd181}, [%r89+-368];
	sub.f64 	%fd182, %fd178, %fd1;
	sub.f64 	%fd183, %fd179, %fd2;
	sub.f64 	%fd184, %fd180, %fd3;
	mul.f64 	%fd185, %fd183, %fd183;
	fma.rn.f64 	%fd186, %fd182, %fd182, %fd185;
	fma.rn.f64 	%fd187, %fd184, %fd184, %fd186;
	add.f64 	%fd188, %fd97, %fd187;
	mul.f64 	%fd189, %fd188, %fd188;
	mul.f64 	%fd190, %fd188, %fd189;
	rsqrt.approx.f64 	%fd191, %fd190;
	mul.f64 	%fd192, %fd181, %fd191;
	fma.rn.f64 	%fd193, %fd182, %fd192, %fd175;
	fma.rn.f64 	%fd194, %fd183, %fd192, %fd176;
	fma.rn.f64 	%fd195, %fd184, %fd192, %fd177;
	ld.shared.v2.f64 	{%fd196, %fd197}, [%r89+-352];
	ld.shared.v2.f64 	{%fd198, %fd199}, [%r89+-336];
	sub.f64 	%fd200, %fd196, %fd1;
	sub.f64 	%fd201, %fd197, %fd2;
	sub.f64 	%fd202, %fd198, %fd3;
	mul.f64 	%fd203, %fd201, %fd201;
	fma.rn.f64 	%fd204, %fd200, %fd200, %fd203;
	fma.rn.f64 	%fd205, %fd202, %fd202, %fd204;
	add.f64 	%fd206, %fd97, %fd205;
	mul.f64 	%fd207, %fd206, %fd206;
	mul.f64 	%fd208, %fd206, %fd207;
	rsqrt.approx.f64 	%fd209, %fd208;
	mul.f64 	%fd210, %fd199, %fd209;
	fma.rn.f64 	%fd211, %fd200, %fd210, %fd193;
	fma.rn.f64 	%fd212, %fd201, %fd210, %fd194;
	fma.rn.f64 	%fd213, %fd202, %fd210, %fd195;
	ld.shared.v2.f64 	{%fd214, %fd215}, [%r89+-320];
	ld.shared.v2.f64 	{%fd216, %fd217}, [%r89+-304];
	sub.f64 	%fd218, %fd214, %fd1;
	sub.f64 	%fd219, %fd215, %fd2;
	sub.f64 	%fd220, %fd216, %fd3;
	mul.f64 	%fd221, %fd219, %fd219;
	fma.rn.f64 	%fd222, %fd218, %fd218, %fd221;
	fma.rn.f64 	%fd223, %fd220, %fd220, %fd222;
	add.f64 	%fd224, %fd97, %fd223;
	mul.f64 	%fd225, %fd224, %fd224;
	mul.f64 	%fd226, %fd224, %fd225;
	rsqrt.approx.f64 	%fd227, %fd226;
	mul.f64 	%fd228, %fd217, %fd227;
	fma.rn.f64 	%fd229, %fd218, %fd228, %fd211;
	fma.rn.f64 	%fd230, %fd219, %fd228, %fd212;
	fma.rn.f64 	%fd231, %fd220, %fd228, %fd213;
	ld.shared.v2.f64 	{%fd232, %fd233}, [%r89+-288];
	ld.shared.v2.f64 	{%fd234, %fd235}, [%r89+-272];
	sub.f64 	%fd236, %fd232, %fd1;
	sub.f64 	%fd237, %fd233, %fd2;
	sub.f64 	%fd238, %fd234, %fd3;
	mul.f64 	%fd239, %fd237, %fd237;
	fma.rn.f64 	%fd240, %fd236, %fd236, %fd239;
	fma.rn.f64 	%fd241, %fd238, %fd238, %fd240;
	add.f64 	%fd242, %fd97, %fd241;
	mul.f64 	%fd243, %fd242, %fd242;
	mul.f64 	%fd244, %fd242, %fd243;
	rsqrt.approx.f64 	%fd245, %fd244;
	mul.f64 	%fd246, %fd235, %fd245;
	fma.rn.f64 	%fd247, %fd236, %fd246, %fd229;
	fma.rn.f64 	%fd248, %fd237, %fd246, %fd230;
	fma.rn.f64 	%fd249, %fd238, %fd246, %fd231;
	ld.shared.v2.f64 	{%fd250, %fd251}, [%r89+-256];
	ld.shared.v2.f64 	{%fd252, %fd253}, [%r89+-240];
	sub.f64 	%fd254, %fd250, %fd1;
	sub.f64 	%fd255, %fd251, %fd2;
	sub.f64 	%fd256, %fd252, %fd3;
	mul.f64 	%fd257, %fd255, %fd255;
	fma.rn.f64 	%fd258, %fd254, %fd254, %fd257;
	fma.rn.f64 	%fd259, %fd256, %fd256, %fd258;
	add.f64 	%fd260, %fd97, %fd259;
	mul.f64 	%fd261, %fd260, %fd260;
	mul.f64 	%fd262, %fd260, %fd261;
	rsqrt.approx.f64 	%fd263, %fd262;
	mul.f64 	%fd264, %fd253, %fd263;
	fma.rn.f64 	%fd265, %fd254, %fd264, %fd247;
	fma.rn.f64 	%fd266, %fd255, %fd264, %fd248;
	fma.rn.f64 	%fd267, %fd256, %fd264, %fd249;
	ld.shared.v2.f64 	{%fd268, %fd269}, [%r89+-224];
	ld.shared.v2.f64 	{%fd270, %fd271}, [%r89+-208];
	sub.f64 	%fd272, %fd268, %fd1;
	sub.f64 	%fd273, %fd269, %fd2;
	sub.f64 	%fd274, %fd270, %fd3;
	mul.f64 	%fd275, %fd273, %fd273;
	fma.rn.f64 	%fd276, %fd272, %fd272, %fd275;
	fma.rn.f64 	%fd277, %fd274, %fd274, %fd276;
	add.f64 	%fd278, %fd97, %fd277;
	mul.f64 	%fd279, %fd278, %fd278;
	mul.f64 	%fd280, %fd278, %fd279;
	rsqrt.approx.f64 	%fd281, %fd280;
	mul.f64 	%fd282, %fd271, %fd281;
	fma.rn.f64 	%fd283, %fd272, %fd282, %fd265;
	fma.rn.f64 	%fd284, %fd273, %fd282, %fd266;
	fma.rn.f64 	%fd285, %fd274, %fd282, %fd267;
	ld.shared.v2.f64 	{%fd286, %fd287}, [%r89+-192];
	ld.shared.v2.f64 	{%fd288, %fd289}, [%r89+-176];
	sub.f64 	%fd290, %fd286, %fd1;
	sub.f64 	%fd291, %fd287, %fd2;
	sub.f64 	%fd292, %fd288, %fd3;
	mul.f64 	%fd293, %fd291, %fd291;
	fma.rn.f64 	%fd294, %fd290, %fd290, %fd293;
	fma.rn.f64 	%fd295, %fd292, %fd292, %fd294;
	add.f64 	%fd296, %fd97, %fd295;
	mul.f64 	%fd297, %fd296, %fd296;
	mul.f64 	%fd298, %fd296, %fd297;
	rsqrt.approx.f64 	%fd299, %fd298;
	mul.f64 	%fd300, %fd289, %fd299;
	fma.rn.f64 	%fd301, %fd290, %fd300, %fd283;
	fma.rn.f64 	%fd302, %fd291, %fd300, %fd284;
	fma.rn.f64 	%fd303, %fd292, %fd300, %fd285;
	ld.shared.v2.f64 	{%fd304, %fd305}, [%r89+-160];
	ld.shared.v2.f64 	{%fd306, %fd307}, [%r89+-144];
	sub.f64 	%fd308, %fd304, %fd1;
	sub.f64 	%fd309, %fd305, %fd2;
	sub.f64 	%fd310, %fd306, %fd3;
	mul.f64 	%fd311, %fd309, %fd309;
	fma.rn.f64 	%fd312, %fd308, %fd308, %fd311;
	fma.rn.f64 	%fd313, %fd310, %fd310, %fd312;
	add.f64 	%fd314, %fd97, %fd313;
	mul.f64 	%fd315, %fd314, %fd314;
	mul.f64 	%fd316, %fd314, %fd315;
	rsqrt.approx.f64 	%fd317, %fd316;
	mul.f64 	%fd318, %fd307, %fd317;
	fma.rn.f64 	%fd319, %fd308, %fd318, %fd301;
	fma.rn.f64 	%fd320, %fd309, %fd318, %fd302;
	fma.rn.f64 	%fd321, %fd310, %fd318, %fd303;
	ld.shared.v2.f64 	{%fd322, %fd323}, [%r89+-128];
	ld.shared.v2.f64 	{%fd324, %fd325}, [%r89+-112];
	sub.f64 	%fd326, %fd322, %fd1;
	sub.f64 	%fd327, %fd323, %fd2;
	sub.f64 	%fd328, %fd324, %fd3;
	mul.f64 	%fd329, %fd327, %fd327;
	fma.rn.f64 	%fd330, %fd326, %fd326, %fd329;
	fma.rn.f64 	%fd331, %fd328, %fd328, %fd330;
	add.f64 	%fd332, %fd97, %fd331;
	mul.f64 	%fd333, %fd332, %fd332;
	mul.f64 	%fd334, %fd332, %fd333;
	rsqrt.approx.f64 	%fd335, %fd334;
	mul.f64 	%fd336, %fd325, %fd335;
	fma.rn.f64 	%fd337, %fd326, %fd336, %fd319;
	fma.rn.f64 	%fd338, %fd327, %fd336, %fd320;
	fma.rn.f64 	%fd339, %fd328, %fd336, %fd321;
	ld.shared.v2.f64 	{%fd340, %fd341}, [%r89+-96];
	ld.shared.v2.f64 	{%fd342, %fd343}, [%r89+-80];
	sub.f64 	%fd344, %fd340, %fd1;
	sub.f64 	%fd345, %fd341, %fd2;
	sub.f64 	%fd346, %fd342, %fd3;
	mul.f64 	%fd347, %fd345, %fd345;
	fma.rn.f64 	%fd348, %fd344, %fd344, %fd347;
	fma.rn.f64 	%fd349, %fd346, %fd346, %fd348;
	add.f64 	%fd350, %fd97, %fd349;
	mul.f64 	%fd351, %fd350, %fd350;
	mul.f64 	%fd352, %fd350, %fd351;
	rsqrt.approx.f64 	%fd353, %fd352;
	mul.f64 	%fd354, %fd343, %fd353;
	fma.rn.f64 	%fd355, %fd344, %fd354, %fd337;
	fma.rn.f64 	%fd356, %fd345, %fd354, %fd338;
	fma.rn.f64 	%fd357, %fd346, %fd354, %fd339;
	ld.shared.v2.f64 	{%fd358, %fd359}, [%r89+-64];
	ld.shared.v2.f64 	{%fd360, %fd361}, [%r89+-48];
	sub.f64 	%fd362, %fd358, %fd1;
	sub.f64 	%fd363, %fd359, %fd2;
	sub.f64 	%fd364, %fd360, %fd3;
	mul.f64 	%fd365, %fd363, %fd363;
	fma.rn.f64 	%fd366, %fd362, %fd362, %fd365;
	fma.rn.f64 	%fd367, %fd364, %fd364, %fd366;
	add.f64 	%fd368, %fd97, %fd367;
	mul.f64 	%fd369, %fd368, %fd368;
	mul.f64 	%fd370, %fd368, %fd369;
	rsqrt.approx.f64 	%fd371, %fd370;
	mul.f64 	%fd372, %fd361, %fd371;
	fma.rn.f64 	%fd373, %fd362, %fd372, %fd355;
	fma.rn.f64 	%fd374, %fd363, %fd372, %fd356;
	fma.rn.f64 	%fd375, %fd364, %fd372, %fd357;
	ld.shared.v2.f64 	{%fd376, %fd377}, [%r89+-32];
	ld.shared.v2.f64 	{%fd378, %fd379}, [%r89+-16];
	sub.f64 	%fd380, %fd376, %fd1;
	sub.f64 	%fd381, %fd377, %fd2;
	sub.f64 	%fd382, %fd378, %fd3;
	mul.f64 	%fd383, %fd381, %fd381;
	fma.rn.f64 	%fd384, %fd380, %fd380, %fd383;
	fma.rn.f64 	%fd385, %fd382, %fd382, %fd384;
	add.f64 	%fd386, %fd97, %fd385;
	mul.f64 	%fd387, %fd386, %fd386;
	mul.f64 	%fd388, %fd386, %fd387;
	rsqrt.approx.f64 	%fd389, %fd388;
	mul.f64 	%fd390, %fd379, %fd389;
	fma.rn.f64 	%fd391, %fd380, %fd390, %fd373;
	fma.rn.f64 	%fd392, %fd381, %fd390, %fd374;
	fma.rn.f64 	%fd393, %fd382, %fd390, %fd375;
	ld.shared.v2.f64 	{%fd394, %fd395}, [%r89];
	ld.shared.v2.f64 	{%fd396, %fd397}, [%r89+16];
	sub.f64 	%fd398, %fd394, %fd1;
	sub.f64 	%fd399, %fd395, %fd2;
	sub.f64 	%fd400, %fd396, %fd3;
	mul.f64 	%fd401, %fd399, %fd399;
	fma.rn.f64 	%fd402, %fd398, %fd398, %fd401;
	fma.rn.f64 	%fd403, %fd400, %fd400, %fd402;
	add.f64 	%fd404, %fd97, %fd403;
	mul.f64 	%fd405, %fd404, %fd404;
	mul.f64 	%fd406, %fd404, %fd405;
	rsqrt.approx.f64 	%fd407, %fd406;
	mul.f64 	%fd408, %fd397, %fd407;
	fma.rn.f64 	%fd409, %fd398, %fd408, %fd391;
	fma.rn.f64 	%fd410, %fd399, %fd408, %fd392;
	fma.rn.f64 	%fd411, %fd400, %fd408, %fd393;
	ld.shared.v2.f64 	{%fd412, %fd413}, [%r89+32];
	ld.shared.v2.f64 	{%fd414, %fd415}, [%r89+48];
	sub.f64 	%fd416, %fd412, %fd1;
	sub.f64 	%fd417, %fd413, %fd2;
	sub.f64 	%fd418, %fd414, %fd3;
	mul.f64 	%fd419, %fd417, %fd417;
	fma.rn.f64 	%fd420, %fd416, %fd416, %fd419;
	fma.rn.f64 	%fd421, %fd418, %fd418, %fd420;
	add.f64 	%fd422, %fd97, %fd421;
	mul.f64 	%fd423, %fd422, %fd422;
	mul.f64 	%fd424, %fd422, %fd423;
	rsqrt.approx.f64 	%fd425, %fd424;
	mul.f64 	%fd426, %fd415, %fd425;
	fma.rn.f64 	%fd427, %fd416, %fd426, %fd409;
	fma.rn.f64 	%fd428, %fd417, %fd426, %fd410;
	fma.rn.f64 	%fd429, %fd418, %fd426, %fd411;
	ld.shared.v2.f64 	{%fd430, %fd431}, [%r89+64];
	ld.shared.v2.f64 	{%fd432, %fd433}, [%r89+80];
	sub.f64 	%fd434, %fd430, %fd1;
	sub.f64 	%fd435, %fd431, %fd2;
	sub.f64 	%fd436, %fd432, %fd3;
	mul.f64 	%fd437, %fd435, %fd435;
	fma.rn.f64 	%fd438, %fd434, %fd434, %fd437;
	fma.rn.f64 	%fd439, %fd436, %fd436, %fd438;
	add.f64 	%fd440, %fd97, %fd439;
	mul.f64 	%fd441, %fd440, %fd440;
	mul.f64 	%fd442, %fd440, %fd441;
	rsqrt.approx.f64 	%fd443, %fd442;
	mul.f64 	%fd444, %fd433, %fd443;
	fma.rn.f64 	%fd445, %fd434, %fd444, %fd427;
	fma.rn.f64 	%fd446, %fd435, %fd444, %fd428;
	fma.rn.f64 	%fd447, %fd436, %fd444, %fd429;
	ld.shared.v2.f64 	{%fd448, %fd449}, [%r89+96];
	ld.shared.v2.f64 	{%fd450, %fd451}, [%r89+112];
	sub.f64 	%fd452, %fd448, %fd1;
	sub.f64 	%fd453, %fd449, %fd2;
	sub.f64 	%fd454, %fd450, %fd3;
	mul.f64 	%fd455, %fd453, %fd453;
	fma.rn.f64 	%fd456, %fd452, %fd452, %fd455;
	fma.rn.f64 	%fd457, %fd454, %fd454, %fd456;
	add.f64 	%fd458, %fd97, %fd457;
	mul.f64 	%fd459, %fd458, %fd458;
	mul.f64 	%fd460, %fd458, %fd459;
	rsqrt.approx.f64 	%fd461, %fd460;
	mul.f64 	%fd462, %fd451, %fd461;
	fma.rn.f64 	%fd463, %fd452, %fd462, %fd445;
	fma.rn.f64 	%fd464, %fd453, %fd462, %fd446;
	fma.rn.f64 	%fd465, %fd454, %fd462, %fd447;
	ld.shared.v2.f64 	{%fd466, %fd467}, [%r89+128];
	ld.shared.v2.f64 	{%fd468, %fd469}, [%r89+144];
	sub.f64 	%fd470, %fd466, %fd1;
	sub.f64 	%fd471, %fd467, %fd2;
	sub.f64 	%fd472, %fd468, %fd3;
	mul.f64 	%fd473, %fd471, %fd471;
	fma.rn.f64 	%fd474, %fd470, %fd470, %fd473;
	fma.rn.f64 	%fd475, %fd472, %fd472, %fd474;
	add.f64 	%fd476, %fd97, %fd475;
	mul.f64 	%fd477, %fd476, %fd476;
	mul.f64 	%fd478, %fd476, %fd477;
	rsqrt.approx.f64 	%fd479, %fd478;
	mul.f64 	%fd480, %fd469, %fd479;
	fma.rn.f64 	%fd481, %fd470, %fd480, %fd463;
	fma.rn.f64 	%fd482, %fd471, %fd480, %fd464;
	fma.rn.f64 	%fd483, %fd472, %fd480, %fd465;
	ld.shared.v2.f64 	{%fd484, %fd485}, [%r89+160];
	ld.shared.v2.f64 	{%fd486, %fd487}, [%r89+176];
	sub.f64 	%fd488, %fd484, %fd1;
	sub.f64 	%fd489, %fd485, %fd2;
	sub.f64 	%fd490, %fd486, %fd3;
	mul.f64 	%fd491, %fd489, %fd489;
	fma.rn.f64 	%fd492, %fd488, %fd488, %fd491;
	fma.rn.f64 	%fd493, %fd490, %fd490, %fd492;
	add.f64 	%fd494, %fd97, %fd493;
	mul.f64 	%fd495, %fd494, %fd494;
	mul.f64 	%fd496, %fd494, %fd495;
	rsqrt.approx.f64 	%fd497, %fd496;
	mul.f64 	%fd498, %fd487, %fd497;
	fma.rn.f64 	%fd499, %fd488, %fd498, %fd481;
	fma.rn.f64 	%fd500, %fd489, %fd498, %fd482;
	fma.rn.f64 	%fd501, %fd490, %fd498, %fd483;
	ld.shared.v2.f64 	{%fd502, %fd503}, [%r89+192];
	ld.shared.v2.f64 	{%fd504, %fd505}, [%r89+208];
	sub.f64 	%fd506, %fd502, %fd1;
	sub.f64 	%fd507, %fd503, %fd2;
	sub.f64 	%fd508, %fd504, %fd3;
	mul.f64 	%fd509, %fd507, %fd507;
	fma.rn.f64 	%fd510, %fd506, %fd506, %fd509;
	fma.rn.f64 	%fd511, %fd508, %fd508, %fd510;
	add.f64 	%fd512, %fd97, %fd511;
	mul.f64 	%fd513, %fd512, %fd512;
	mul.f64 	%fd514, %fd512, %fd513;
	rsqrt.approx.f64 	%fd515, %fd514;
	mul.f64 	%fd516, %fd505, %fd515;
	fma.rn.f64 	%fd517, %fd506, %fd516, %fd499;
	fma.rn.f64 	%fd518, %fd507, %fd516, %fd500;
	fma.rn.f64 	%fd519, %fd508, %fd516, %fd501;
	ld.shared.v2.f64 	{%fd520, %fd521}, [%r89+224];
	ld.shared.v2.f64 	{%fd522, %fd523}, [%r89+240];
	sub.f64 	%fd524, %fd520, %fd1;
	sub.f64 	%fd525, %fd521, %fd2;
	sub.f64 	%fd526, %fd522, %fd3;
	mul.f64 	%fd527, %fd525, %fd525;
	fma.rn.f64 	%fd528, %fd524, %fd524, %fd527;
	fma.rn.f64 	%fd529, %fd526, %fd526, %fd528;
	add.f64 	%fd530, %fd97, %fd529;
	mul.f64 	%fd531, %fd530, %fd530;
	mul.f64 	%fd532, %fd530, %fd531;
	rsqrt.approx.f64 	%fd533, %fd532;
	mul.f64 	%fd534, %fd523, %fd533;
	fma.rn.f64 	%fd535, %fd524, %fd534, %fd517;
	fma.rn.f64 	%fd536, %fd525, %fd534, %fd518;
	fma.rn.f64 	%fd537, %fd526, %fd534, %fd519;
	ld.shared.v2.f64 	{%fd538, %fd539}, [%r89+256];
	ld.shared.v2.f64 	{%fd540, %fd541}, [%r89+272];
	sub.f64 	%fd542, %fd538, %fd1;
	sub.f64 	%fd543, %fd539, %fd2;
	sub.f64 	%fd544, %fd540, %fd3;
	mul.f64 	%fd545, %fd543, %fd543;
	fma.rn.f64 	%fd546, %fd542, %fd542, %fd545;
	fma.rn.f64 	%fd547, %fd544, %fd544, %fd546;
	add.f64 	%fd548, %fd97, %fd547;
	mul.f64 	%fd549, %fd548, %fd548;
	mul.f64 	%fd550, %fd548, %fd549;
	rsqrt.approx.f64 	%fd551, %fd550;
	mul.f64 	%fd552, %fd541, %fd551;
	fma.rn.f64 	%fd553, %fd542, %fd552, %fd535;
	fma.rn.f64 	%fd554, %fd543, %fd552, %fd536;
	fma.rn.f64 	%fd555, %fd544, %fd552, %fd537;
	ld.shared.v2.f64 	{%fd556, %fd557}, [%r89+288];
	ld.shared.v2.f64 	{%fd558, %fd559}, [%r89+304];
	sub.f64 	%fd560, %fd556, %fd1;
	sub.f64 	%fd561, %fd557, %fd2;
	sub.f64 	%fd562, %fd558, %fd3;
	mul.f64 	%fd563, %fd561, %fd561;
	fma.rn.f64 	%fd564, %fd560, %fd560, %fd563;
	fma.rn.f64 	%fd565, %fd562, %fd562, %fd564;
	add.f64 	%fd566, %fd97, %fd565;
	mul.f64 	%fd567, %fd566, %fd566;
	mul.f64 	%fd568, %fd566, %fd567;
	rsqrt.approx.f64 	%fd569, %fd568;
	mul.f64 	%fd570, %fd559, %fd569;
	fma.rn.f64 	%fd571, %fd560, %fd570, %fd553;
	fma.rn.f64 	%fd572, %fd561, %fd570, %fd554;
	fma.rn.f64 	%fd573, %fd562, %fd570, %fd555;
	ld.shared.v2.f64 	{%fd574, %fd575}, [%r89+320];
	ld.shared.v2.f64 	{%fd576, %fd577}, [%r89+336];
	sub.f64 	%fd578, %fd574, %fd1;
	sub.f64 	%fd579, %fd575, %fd2;
	sub.f64 	%fd580, %fd576, %fd3;
	mul.f64 	%fd581, %fd579, %fd579;
	fma.rn.f64 	%fd582, %fd578, %fd578, %fd581;
	fma.rn.f64 	%fd583, %fd580, %fd580, %fd582;
	add.f64 	%fd584, %fd97, %fd583;
	mul.f64 	%fd585, %fd584, %fd584;
	mul.f64 	%fd586, %fd584, %fd585;
	rsqrt.approx.f64 	%fd587, %fd586;
	mul.f64 	%fd588, %fd577, %fd587;
	fma.rn.f64 	%fd589, %fd578, %fd588, %fd571;
	fma.rn.f64 	%fd590, %fd579, %fd588, %fd572;
	fma.rn.f64 	%fd591, %fd580, %fd588, %fd573;
	ld.shared.v2.f64 	{%fd592, %fd593}, [%r89+352];
	ld.shared.v2.f64 	{%fd594, %fd595}, [%r89+368];
	sub.f64 	%fd596, %fd592, %fd1;
	sub.f64 	%fd597, %fd593, %fd2;
	sub.f64 	%fd598, %fd594, %fd3;
	mul.f64 	%fd599, %fd597, %fd597;
	fma.rn.f64 	%fd600, %fd596, %fd596, %fd599;
	fma.rn.f64 	%fd601, %fd598, %fd598, %fd600;
	add.f64 	%fd602, %fd97, %fd601;
	mul.f64 	%fd603, %fd602, %fd602;
	mul.f64 	%fd604, %fd602, %fd603;
	rsqrt.approx.f64 	%fd605, %fd604;
	mul.f64 	%fd606, %fd595, %fd605;
	fma.rn.f64 	%fd607, %fd596, %fd606, %fd589;
	fma.rn.f64 	%fd608, %fd597, %fd606, %fd590;
	fma.rn.f64 	%fd609, %fd598, %fd606, %fd591;
	ld.shared.v2.f64 	{%fd610, %fd611}, [%r89+384];
	ld.shared.v2.f64 	{%fd612, %fd613}, [%r89+400];
	sub.f64 	%fd614, %fd610, %fd1;
	sub.f64 	%fd615, %fd611, %fd2;
	sub.f64 	%fd616, %fd612, %fd3;
	mul.f64 	%fd617, %fd615, %fd615;
	fma.rn.f64 	%fd618, %fd614, %fd614, %fd617;
	fma.rn.f64 	%fd619, %fd616, %fd616, %fd618;
	add.f64 	%fd620, %fd97, %fd619;
	mul.f64 	%fd621, %fd620, %fd620;
	mul.f64 	%fd622, %fd620, %fd621;
	rsqrt.approx.f64 	%fd623, %fd622;
	mul.f64 	%fd624, %fd613, %fd623;
	fma.rn.f64 	%fd625, %fd614, %fd624, %fd607;
	fma.rn.f64 	%fd626, %fd615, %fd624, %fd608;
	fma.rn.f64 	%fd627, %fd616, %fd624, %fd609;
	ld.shared.v2.f64 	{%fd628, %fd629}, [%r89+416];
	ld.shared.v2.f64 	{%fd630, %fd631}, [%r89+432];
	sub.f64 	%fd632, %fd628, %fd1;
	sub.f64 	%fd633, %fd629, %fd2;
	sub.f64 	%fd634, %fd630, %fd3;
	mul.f64 	%fd635, %fd633, %fd633;
	fma.rn.f64 	%fd636, %fd632, %fd632, %fd635;
	fma.rn.f64 	%fd637, %fd634, %fd634, %fd636;
	add.f64 	%fd638, %fd97, %fd637;
	mul.f64 	%fd639, %fd638, %fd638;
	mul.f64 	%fd640, %fd638, %fd639;
	rsqrt.approx.f64 	%fd641, %fd640;
	mul.f64 	%fd642, %fd631, %fd641;
	fma.rn.f64 	%fd643, %fd632, %fd642, %fd625;
	fma.rn.f64 	%fd644, %fd633, %fd642, %fd626;
	fma.rn.f64 	%fd645, %fd634, %fd642, %fd627;
	ld.shared.v2.f64 	{%fd646, %fd647}, [%r89+448];
	ld.shared.v2.f64 	{%fd648, %fd649}, [%r89+464];
	sub.f64 	%fd650, %fd646, %fd1;
	sub.f64 	%fd651, %fd647, %fd2;
	sub.f64 	%fd652, %fd648, %fd3;
	mul.f64 	%fd653, %fd651, %fd651;
	fma.rn.f64 	%fd654, %fd650, %fd650, %fd653;
	fma.rn.f64 	%fd655, %fd652, %fd652, %fd654;
	add.f64 	%fd656, %fd97, %fd655;
	mul.f64 	%fd657, %fd656, %fd656;
	mul.f64 	%fd658, %fd656, %fd657;
	rsqrt.approx.f64 	%fd659, %fd658;
	mul.f64 	%fd660, %fd649, %fd659;
	fma.rn.f64 	%fd661, %fd650, %fd660, %fd643;
	fma.rn.f64 	%fd662, %fd651, %fd660, %fd644;
	fma.rn.f64 	%fd663, %fd652, %fd660, %fd645;
	ld.shared.v2.f64 	{%fd664, %fd665}, [%r89+480];
	ld.shared.v2.f64 	{%fd666, %fd667}, [%r89+496];
	sub.f64 	%fd668, %fd664, %fd1;
	sub.f64 	%fd669, %fd665, %fd2;
	sub.f64 	%fd670, %fd666, %fd3;
	mul.f64 	%fd671, %fd669, %fd669;
	fma.rn.f64 	%fd672, %fd668, %fd668, %fd671;
	fma.rn.f64 	%fd673, %fd670, %fd670, %fd672;
	add.f64 	%fd674, %fd97, %fd673;
	mul.f64 	%fd675, %fd674, %fd674;
	mul.f64 	%fd676, %fd674, %fd675;
	rsqrt.approx.f64 	%fd677, %fd676;
	mul.f64 	%fd678, %fd667, %fd677;
	fma.rn.f64 	%fd2483, %fd668, %fd678, %fd661;
	fma.rn.f64 	%fd2484, %fd669, %fd678, %fd662;
	fma.rn.f64 	%fd2485, %fd670, %fd678, %fd663;
	add.s32 	%r90, %r90, 32;
	add.s32 	%r89, %r89, 1024;
	setp.ne.s32 	%p4, %r90, 0;
	@%p4 bra 	$L__BB0_5;
$L__BB0_6:
	setp.eq.s32 	%p5, %r5, 0;
	@%p5 bra 	$L__BB0_9;
	mov.b32 	%r93, 0;
$L__BB0_8:
	.pragma "nounroll";
	shl.b32 	%r58, %r92, 5;
	mov.u32 	%r59, bodyData;
	add.s32 	%r60, %r59, %r58;
	ld.shared.v2.f64 	{%fd679, %fd680}, [%r60];
	ld.shared.v2.f64 	{%fd681, %fd682}, [%r60+16];
	sub.f64 	%fd683, %fd679, %fd1;
	sub.f64 	%fd684, %fd680, %fd2;
	sub.f64 	%fd685, %fd681, %fd3;
	mul.f64 	%fd686, %fd684, %fd684;
	fma.rn.f64 	%fd687, %fd683, %fd683, %fd686;
	fma.rn.f64 	%fd688, %fd685, %fd685, %fd687;
	add.f64 	%fd689, %fd97, %fd688;
	mul.f64 	%fd690, %fd689, %fd689;
	mul.f64 	%fd691, %fd689, %fd690;
	rsqrt.approx.f64 	%fd692, %fd691;
	mul.f64 	%fd693, %fd682, %fd692;
	fma.rn.f64 	%fd2483, %fd683, %fd693, %fd2483;
	fma.rn.f64 	%fd2484, %fd684, %fd693, %fd2484;
	fma.rn.f64 	%fd2485, %fd685, %fd693, %fd2485;
	add.s32 	%r92, %r92, 1;
	add.s32 	%r93, %r93, 1;
	setp.ne.s32 	%p6, %r93, %r5;
	@%p6 bra 	$L__BB0_8;
$L__BB0_9:
	bar.sync 	0;
	add.s32 	%r18, %r88, %r1;
	setp.ge.s32 	%p7, %r18, %r47;
	@%p7 bra 	$L__BB0_31;
	shl.b32 	%r19, %r1, 5;
	cvt.u64.u32 	%rd15, %r19;
	add.s64 	%rd4, %rd3, %rd15;
	ld.global.v2.f64 	{%fd695, %fd696}, [%rd4];
	ld.global.v2.f64 	{%fd697, %fd698}, [%rd4+16];
	st.shared.v2.f64 	[%r4], {%fd695, %fd696};
	st.shared.v2.f64 	[%r4+16], {%fd697, %fd698};
	bar.sync 	0;
	mov.b32 	%r96, 0;
	@%p3 bra 	$L__BB0_13;
	mov.b32 	%r94, 0;
$L__BB0_12:
	.pragma "nounroll";
	shl.b32 	%r63, %r94, 5;
	mov.u32 	%r64, bodyData;
	add.s32 	%r65, %r64, %r63;
	ld.shared.v2.f64 	{%fd699, %fd700}, [%r65];
	ld.shared.v2.f64 	{%fd701, %fd702}, [%r65+16];
	sub.f64 	%fd703, %fd699, %fd1;
	sub.f64 	%fd704, %fd700, %fd2;
	sub.f64 	%fd705, %fd701, %fd3;
	mul.f64 	%fd706, %fd704, %fd704;
	fma.rn.f64 	%fd707, %fd703, %fd703, %fd706;
	fma.rn.f64 	%fd708, %fd705, %fd705, %fd707;
	add.f64 	%fd709, %fd97, %fd708;
	mul.f64 	%fd710, %fd709, %fd709;
	mul.f64 	%fd711, %fd709, %fd710;
	rsqrt.approx.f64 	%fd712, %fd711;
	mul.f64 	%fd713, %fd702, %fd712;
	fma.rn.f64 	%fd714, %fd703, %fd713, %fd2483;
	fma.rn.f64 	%fd715, %fd704, %fd713, %fd2484;
	fma.rn.f64 	%fd716, %fd705, %fd713, %fd2485;
	ld.shared.v2.f64 	{%fd717, %fd718}, [%r65+32];
	ld.shared.v2.f64 	{%fd719, %fd720}, [%r65+48];
	sub.f64 	%fd721, %fd717, %fd1;
	sub.f64 	%fd722, %fd718, %fd2;
	sub.f64 	%fd723, %fd719, %fd3;
	mul.f64 	%fd724, %fd722, %fd722;
	fma.rn.f64 	%fd725, %fd721, %fd721, %fd724;
	fma.rn.f64 	%fd726, %fd723, %fd723, %fd725;
	add.f64 	%fd727, %fd97, %fd726;
	mul.f64 	%fd728, %fd727, %fd727;
	mul.f64 	%fd729, %fd727, %fd728;
	rsqrt.approx.f64 	%fd730, %fd729;
	mul.f64 	%fd731, %fd720, %fd730;
	fma.rn.f64 	%fd732, %fd721, %fd731, %fd714;
	fma.rn.f64 	%fd733, %fd722, %fd731, %fd715;
	fma.rn.f64 	%fd734, %fd723, %fd731, %fd716;
	ld.shared.v2.f64 	{%fd735, %fd736}, [%r65+64];
	ld.shared.v2.f64 	{%fd737, %fd738}, [%r65+80];
	sub.f64 	%fd739, %fd735, %fd1;
	sub.f64 	%fd740, %fd736, %fd2;
	sub.f64 	%fd741, %fd737, %fd3;
	mul.f64 	%fd742, %fd740, %fd740;
	fma.rn.f64 	%fd743, %fd739, %fd739, %fd742;
	fma.rn.f64 	%fd744, %fd741, %fd741, %fd743;
	add.f64 	%fd745, %fd97, %fd744;
	mul.f64 	%fd746, %fd745, %fd745;
	mul.f64 	%fd747, %fd745, %fd746;
	rsqrt.approx.f64 	%fd748, %fd747;
	mul.f64 	%fd749, %fd738, %fd748;
	fma.rn.f64 	%fd750, %fd739, %fd749, %fd732;
	fma.rn.f64 	%fd751, %fd740, %fd749, %fd733;
	fma.rn.f64 	%fd752, %fd741, %fd749, %fd734;
	ld.shared.v2.f64 	{%fd753, %fd754}, [%r65+96];
	ld.shared.v2.f64 	{%fd755, %fd756}, [%r65+112];
	sub.f64 	%fd757, %fd753, %fd1;
	sub.f64 	%fd758, %fd754, %fd2;
	sub.f64 	%fd759, %fd755, %fd3;
	mul.f64 	%fd760, %fd758, %fd758;
	fma.rn.f64 	%fd761, %fd757, %fd757, %fd760;
	fma.rn.f64 	%fd762, %fd759, %fd759, %fd761;
	add.f64 	%fd763, %fd97, %fd762;
	mul.f64 	%fd764, %fd763, %fd763;
	mul.f64 	%fd765, %fd763, %fd764;
	rsqrt.approx.f64 	%fd766, %fd765;
	mul.f64 	%fd767, %fd756, %fd766;
	fma.rn.f64 	%fd768, %fd757, %fd767, %fd750;
	fma.rn.f64 	%fd769, %fd758, %fd767, %fd751;
	fma.rn.f64 	%fd770, %fd759, %fd767, %fd752;
	ld.shared.v2.f64 	{%fd771, %fd772}, [%r65+128];
	ld.shared.v2.f64 	{%fd773, %fd774}, [%r65+144];
	sub.f64 	%fd775, %fd771, %fd1;
	sub.f64 	%fd776, %fd772, %fd2;
	sub.f64 	%fd777, %fd773, %fd3;
	mul.f64 	%fd778, %fd776, %fd776;
	fma.rn.f64 	%fd779, %fd775, %fd775, %fd778;
	fma.rn.f64 	%fd780, %fd777, %fd777, %fd779;
	add.f64 	%fd781, %fd97, %fd780;
	mul.f64 	%fd782, %fd781, %fd781;
	mul.f64 	%fd783, %fd781, %fd782;
	rsqrt.approx.f64 	%fd784, %fd783;
	mul.f64 	%fd785, %fd774, %fd784;
	fma.rn.f64 	%fd786, %fd775, %fd785, %fd768;
	fma.rn.f64 	%fd787, %fd776, %fd785, %fd769;
	fma.rn.f64 	%fd788, %fd777, %fd785, %fd770;
	ld.shared.v2.f64 	{%fd789, %fd790}, [%r65+160];
	ld.shared.v2.f64 	{%fd791, %fd792}, [%r65+176];
	sub.f64 	%fd793, %fd789, %fd1;
	sub.f64 	%fd794, %fd790, %fd2;
	sub.f64 	%fd795, %fd791, %fd3;
	mul.f64 	%fd796, %fd794, %fd794;
	fma.rn.f64 	%fd797, %fd793, %fd793, %fd796;
	fma.rn.f64 	%fd798, %fd795, %fd795, %fd797;
	add.f64 	%fd799, %fd97, %fd798;
	mul.f64 	%fd800, %fd799, %fd799;
	mul.f64 	%fd801, %fd799, %fd800;
	rsqrt.approx.f64 	%fd802, %fd801;
	mul.f64 	%fd803, %fd792, %fd802;
	fma.rn.f64 	%fd804, %fd793, %fd803, %fd786;
	fma.rn.f64 	%fd805, %fd794, %fd803, %fd787;
	fma.rn.f64 	%fd806, %fd795, %fd803, %fd788;
	ld.shared.v2.f64 	{%fd807, %fd808}, [%r65+192];
	ld.shared.v2.f64 	{%fd809, %fd810}, [%r65+208];
	sub.f64 	%fd811, %fd807, %fd1;
	sub.f64 	%fd812, %fd808, %fd2;
	sub.f64 	%fd813, %fd809, %fd3;
	mul.f64 	%fd814, %fd812, %fd812;
	fma.rn.f64 	%fd815, %fd811, %fd811, %fd814;
	fma.rn.f64 	%fd816, %fd813, %fd813, %fd815;
	add.f64 	%fd817, %fd97, %fd816;
	mul.f64 	%fd818, %fd817, %fd817;
	mul.f64 	%fd819, %fd817, %fd818;
	rsqrt.approx.f64 	%fd820, %fd819;
	mul.f64 	%fd821, %fd810, %fd820;
	fma.rn.f64 	%fd822, %fd811, %fd821, %fd804;
	fma.rn.f64 	%fd823, %fd812, %fd821, %fd805;
	fma.rn.f64 	%fd824, %fd813, %fd821, %fd806;
	ld.shared.v2.f64 	{%fd825, %fd826}, [%r65+224];
	ld.shared.v2.f64 	{%fd827, %fd828}, [%r65+240];
	sub.f64 	%fd829, %fd825, %fd1;
	sub.f64 	%fd830, %fd826, %fd2;
	sub.f64 	%fd831, %fd827, %fd3;
	mul.f64 	%fd832, %fd830, %fd830;
	fma.rn.f64 	%fd833, %fd829, %fd829, %fd832;
	fma.rn.f64 	%fd834, %fd831, %fd831, %fd833;
	add.f64 	%fd835, %fd97, %fd834;
	mul.f64 	%fd836, %fd835, %fd835;
	mul.f64 	%fd837, %fd835, %fd836;
	rsqrt.approx.f64 	%fd838, %fd837;
	mul.f64 	%fd839, %fd828, %fd838;
	fma.rn.f64 	%fd840, %fd829, %fd839, %fd822;
	fma.rn.f64 	%fd841, %fd830, %fd839, %fd823;
	fma.rn.f64 	%fd842, %fd831, %fd839, %fd824;
	ld.shared.v2.f64 	{%fd843, %fd844}, [%r65+256];
	ld.shared.v2.f64 	{%fd845, %fd846}, [%r65+272];
	sub.f64 	%fd847, %fd843, %fd1;
	sub.f64 	%fd848, %fd844, %fd2;
	sub.f64 	%fd849, %fd845, %fd3;
	mul.f64 	%fd850, %fd848, %fd848;
	fma.rn.f64 	%fd851, %fd847, %fd847, %fd850;
	fma.rn.f64 	%fd852, %fd849, %fd849, %fd851;
	add.f64 	%fd853, %fd97, %fd852;
	mul.f64 	%fd854, %fd853, %fd853;
	mul.f64 	%fd855, %fd853, %fd854;
	rsqrt.approx.f64 	%fd856, %fd855;
	mul.f64 	%fd857, %fd846, %fd856;
	fma.rn.f64 	%fd858, %fd847, %fd857, %fd840;
	fma.rn.f64 	%fd859, %fd848, %fd857, %fd841;
	fma.rn.f64 	%fd860, %fd849, %fd857, %fd842;
	ld.shared.v2.f64 	{%fd861, %fd862}, [%r65+288];
	ld.shared.v2.f64 	{%fd863, %fd864}, [%r65+304];
	sub.f64 	%fd865, %fd861, %fd1;
	sub.f64 	%fd866, %fd862, %fd2;
	sub.f64 	%fd867, %fd863, %fd3;
	mul.f64 	%fd868, %fd866, %fd866;
	fma.rn.f64 	%fd869, %fd865, %fd865, %fd868;
	fma.rn.f64 	%fd870, %fd867, %fd867, %fd869;
	add.f64 	%fd871, %fd97, %fd870;
	mul.f64 	%fd872, %fd871, %fd871;
	mul.f64 	%fd873, %fd871, %fd872;
	rsqrt.approx.f64 	%fd874, %fd873;
	mul.f64 	%fd875, %fd864, %fd874;
	fma.rn.f64 	%fd876, %fd865, %fd875, %fd858;
	fma.rn.f64 	%fd877, %fd866, %fd875, %fd859;
	fma.rn.f64 	%fd878, %fd867, %fd875, %fd860;
	ld.shared.v2.f64 	{%fd879, %fd880}, [%r65+320];
	ld.shared.v2.f64 	{%fd881, %fd882}, [%r65+336];
	sub.f64 	%fd883, %fd879, %fd1;
	sub.f64 	%fd884, %fd880, %fd2;
	sub.f64 	%fd885, %fd881, %fd3;
	mul.f64 	%fd886, %fd884, %fd884;
	fma.rn.f64 	%fd887, %fd883, %fd883, %fd886;
	fma.rn.f64 	%fd888, %fd885, %fd885, %fd887;
	add.f64 	%fd889, %fd97, %fd888;
	mul.f64 	%fd890, %fd889, %fd889;
	mul.f64 	%fd891, %fd889, %fd890;
	rsqrt.approx.f64 	%fd892, %fd891;
	mul.f64 	%fd893, %fd882, %fd892;
	fma.rn.f64 	%fd894, %fd883, %fd893, %fd876;
	fma.rn.f64 	%fd895, %fd884, %fd893, %fd877;
	fma.rn.f64 	%fd896, %fd885, %fd893, %fd878;
	ld.shared.v2.f64 	{%fd897, %fd898}, [%r65+352];
	ld.shared.v2.f64 	{%fd899, %fd900}, [%r65+368];
	sub.f64 	%fd901, %fd897, %fd1;
	sub.f64 	%fd902, %fd898, %fd2;
	sub.f64 	%fd903, %fd899, %fd3;
	mul.f64 	%fd904, %fd902, %fd902;
	fma.rn.f64 	%fd905, %fd901, %fd901, %fd904;
	fma.rn.f64 	%fd906, %fd903, %fd903, %fd905;
	add.f64 	%fd907, %fd97, %fd906;
	mul.f64 	%fd908, %fd907, %fd907;
	mul.f64 	%fd909, %fd907, %fd908;
	rsqrt.approx.f64 	%fd910, %fd909;
	mul.f64 	%fd911, %fd900, %fd910;
	fma.rn.f64 	%fd912, %fd901, %fd911, %fd894;
	fma.rn.f64 	%fd913, %fd902, %fd911, %fd895;
	fma.rn.f64 	%fd914, %fd903, %fd911, %fd896;
	ld.shared.v2.f64 	{%fd915, %fd916}, [%r65+384];
	ld.shared.v2.f64 	{%fd917, %fd918}, [%r65+400];
	sub.f64 	%fd919, %fd915, %fd1;
	sub.f64 	%fd920, %fd916, %fd2;
	sub.f64 	%fd921, %fd917, %fd3;
	mul.f64 	%fd922, %fd920, %fd920;
	fma.rn.f64 	%fd923, %fd919, %fd919, %fd922;
	fma.rn.f64 	%fd924, %fd921, %fd921, %fd923;
	add.f64 	%fd925, %fd97, %fd924;
	mul.f64 	%fd926, %fd925, %fd925;
	mul.f64 	%fd927, %fd925, %fd926;
	rsqrt.approx.f64 	%fd928, %fd927;
	mul.f64 	%fd929, %fd918, %fd928;
	fma.rn.f64 	%fd930, %fd919, %fd929, %fd912;
	fma.rn.f64 	%fd931, %fd920, %fd929, %fd913;
	fma.rn.f64 	%fd932, %fd921, %fd929, %fd914;
	ld.shared.v2.f64 	{%fd933, %fd934}, [%r65+416];
	ld.shared.v2.f64 	{%fd935, %fd936}, [%r65+432];
	sub.f64 	%fd937, %fd933, %fd1;
	sub.f64 	%fd938, %fd934, %fd2;
	sub.f64 	%fd939, %fd935, %fd3;
	mul.f64 	%fd940, %fd938, %fd938;
	fma.rn.f64 	%fd941, %fd937, %fd937, %fd940;
	fma.rn.f64 	%fd942, %fd939, %fd939, %fd941;
	add.f64 	%fd943, %fd97, %fd942;
	mul.f64 	%fd944, %fd943, %fd943;
	mul.f64 	%fd945, %fd943, %fd944;
	rsqrt.approx.f64 	%fd946, %fd945;
	mul.f64 	%fd947, %fd936, %fd946;
	fma.rn.f64 	%fd948, %fd937, %fd947, %fd930;
	fma.rn.f64 	%fd949, %fd938, %fd947, %fd931;
	fma.rn.f64 	%fd950, %fd939, %fd947, %fd932;
	ld.shared.v2.f64 	{%fd951, %fd952}, [%r65+448];
	ld.shared.v2.f64 	{%fd953, %fd954}, [%r65+464];
	sub.f64 	%fd955, %fd951, %fd1;
	sub.f64 	%fd956, %fd952, %fd2;
	sub.f64 	%fd957, %fd953, %fd3;
	mul.f64 	%fd958, %fd956, %fd956;
	fma.rn.f64 	%fd959, %fd955, %fd955, %fd958;
	fma.rn.f64 	%fd960, %fd957, %fd957, %fd959;
	add.f64 	%fd961, %fd97, %fd960;
	mul.f64 	%fd962, %fd961, %fd961;
	mul.f64 	%fd963, %fd961, %fd962;
	rsqrt.approx.f64 	%fd964, %fd963;
	mul.f64 	%fd965, %fd954, %fd964;
	fma.rn.f64 	%fd966, %fd955, %fd965, %fd948;
	fma.rn.f64 	%fd967, %fd956, %fd965, %fd949;
	fma.rn.f64 	%fd968, %fd957, %fd965, %fd950;
	ld.shared.v2.f64 	{%fd969, %fd970}, [%r65+480];
	ld.shared.v2.f64 	{%fd971, %fd972}, [%r65+496];
	sub.f64 	%fd973, %fd969, %fd1;
	sub.f64 	%fd974, %fd970, %fd2;
	sub.f64 	%fd975, %fd971, %fd3;
	mul.f64 	%fd976, %fd974, %fd974;
	fma.rn.f64 	%fd977, %fd973, %fd973, %fd976;
	fma.rn.f64 	%fd978, %fd975, %fd975, %fd977;
	add.f64 	%fd979, %fd97, %fd978;
	mul.f64 	%fd980, %fd979, %fd979;
	mul.f64 	%fd981, %fd979, %fd980;
	rsqrt.approx.f64 	%fd982, %fd981;
	mul.f64 	%fd983, %fd972, %fd982;
	fma.rn.f64 	%fd984, %fd973, %fd983, %fd966;
	fma.rn.f64 	%fd985, %fd974, %fd983, %fd967;
	fma.rn.f64 	%fd986, %fd975, %fd983, %fd968;
	ld.shared.v2.f64 	{%fd987, %fd988}, [%r65+512];
	ld.shared.v2.f64 	{%fd989, %fd990}, [%r65+528];
	sub.f64 	%fd991, %fd987, %fd1;
	sub.f64 	%fd992, %fd988, %fd2;
	sub.f64 	%fd993, %fd989, %fd3;
	mul.f64 	%fd994, %fd992, %fd992;
	fma.rn.f64 	%fd995, %fd991, %fd991, %fd994;
	fma.rn.f64 	%fd996, %fd993, %fd993, %fd995;
	add.f64 	%fd997, %fd97, %fd996;
	mul.f64 	%fd998, %fd997, %fd997;
	mul.f64 	%fd999, %fd997, %fd998;
	rsqrt.approx.f64 	%fd1000, %fd999;
	mul.f64 	%fd1001, %fd990, %fd1000;
	fma.rn.f64 	%fd1002, %fd991, %fd1001, %fd984;
	fma.rn.f64 	%fd1003, %fd992, %fd1001, %fd985;
	fma.rn.f64 	%fd1004, %fd993, %fd1001, %fd986;
	ld.shared.v2.f64 	{%fd1005, %fd1006}, [%r65+544];
	ld.shared.v2.f64 	{%fd1007, %fd1008}, [%r65+560];
	sub.f64 	%fd1009, %fd1005, %fd1;
	sub.f64 	%fd1010, %fd1006, %fd2;
	sub.f64 	%fd1011, %fd1007, %fd3;
	mul.f64 	%fd1012, %fd1010, %fd1010;
	fma.rn.f64 	%fd1013, %fd1009, %fd1009, %fd1012;
	fma.rn.f64 	%fd1014, %fd1011, %fd1011, %fd1013;
	add.f64 	%fd1015, %fd97, %fd1014;
	mul.f64 	%fd1016, %fd1015, %fd1015;
	mul.f64 	%fd1017, %fd1015, %fd1016;
	rsqrt.approx.f64 	%fd1018, %fd1017;
	mul.f64 	%fd1019, %fd1008, %fd1018;
	fma.rn.f64 	%fd1020, %fd1009, %fd1019, %fd1002;
	fma.rn.f64 	%fd1021, %fd1010, %fd1019, %fd1003;
	fma.rn.f64 	%fd1022, %fd1011, %fd1019, %fd1004;
	ld.shared.v2.f64 	{%fd1023, %fd1024}, [%r65+576];
	ld.shared.v2.f64 	{%fd1025, %fd1026}, [%r65+592];
	sub.f64 	%fd1027, %fd1023, %fd1;
	sub.f64 	%fd1028, %fd1024, %fd2;
	sub.f64 	%fd1029, %fd1025, %fd3;
	mul.f64 	%fd1030, %fd1028, %fd1028;
	fma.rn.f64 	%fd1031, %fd1027, %fd1027, %fd1030;
	fma.rn.f64 	%fd1032, %fd1029, %fd1029, %fd1031;
	add.f64 	%fd1033, %fd97, %fd1032;
	mul.f64 	%fd1034, %fd1033, %fd1033;
	mul.f64 	%fd1035, %fd1033, %fd1034;
	rsqrt.approx.f64 	%fd1036, %fd1035;
	mul.f64 	%fd1037, %fd1026, %fd1036;
	fma.rn.f64 	%fd1038, %fd1027, %fd1037, %fd1020;
	fma.rn.f64 	%fd1039, %fd1028, %fd1037, %fd1021;
	fma.rn.f64 	%fd1040, %fd1029, %fd1037, %fd1022;
	ld.shared.v2.f64 	{%fd1041, %fd1042}, [%r65+608];
	ld.shared.v2.f64 	{%fd1043, %fd1044}, [%r65+624];
	sub.f64 	%fd1045, %fd1041, %fd1;
	sub.f64 	%fd1046, %fd1042, %fd2;
	sub.f64 	%fd1047, %fd1043, %fd3;
	mul.f64 	%fd1048, %fd1046, %fd1046;
	fma.rn.f64 	%fd1049, %fd1045, %fd1045, %fd1048;
	fma.rn.f64 	%fd1050, %fd1047, %fd1047, %fd1049;
	add.f64 	%fd1051, %fd97, %fd1050;
	mul.f64 	%fd1052, %fd1051, %fd1051;
	mul.f64 	%fd1053, %fd1051, %fd1052;
	rsqrt.approx.f64 	%fd1054, %fd1053;
	mul.f64 	%fd1055, %fd1044, %fd1054;
	fma.rn.f64 	%fd1056, %fd1045, %fd1055, %fd1038;
	fma.rn.f64 	%fd1057, %fd1046, %fd1055, %fd1039;
	fma.rn.f64 	%fd1058, %fd1047, %fd1055, %fd1040;
	ld.shared.v2.f64 	{%fd1059, %fd1060}, [%r65+640];
	ld.shared.v2.f64 	{%fd1061, %fd1062}, [%r65+656];
	sub.f64 	%fd1063, %fd1059, %fd1;
	sub.f64 	%fd1064, %fd1060, %fd2;
	sub.f64 	%fd1065, %fd1061, %fd3;
	mul.f64 	%fd1066, %fd1064, %fd1064;
	fma.rn.f64 	%fd1067, %fd1063, %fd1063, %fd1066;
	fma.rn.f64 	%fd1068, %fd1065, %fd1065, %fd1067;
	add.f64 	%fd1069, %fd97, %fd1068;
	mul.f64 	%fd1070, %fd1069, %fd1069;
	mul.f64 	%fd1071, %fd1069, %fd1070;
	rsqrt.approx.f64 	%fd1072, %fd1071;
	mul.f64 	%fd1073, %fd1062, %fd1072;
	fma.rn.f64 	%fd1074, %fd1063, %fd1073, %fd1056;
	fma.rn.f64 	%fd1075, %fd1064, %fd1073, %fd1057;
	fma.rn.f64 	%fd1076, %fd1065, %fd1073, %fd1058;
	ld.shared.v2.f64 	{%fd1077, %fd1078}, [%r65+672];
	ld.shared.v2.f64 	{%fd1079, %fd1080}, [%r65+688];
	sub.f64 	%fd1081, %fd1077, %fd1;
	sub.f64 	%fd1082, %fd1078, %fd2;
	sub.f64 	%fd1083, %fd1079, %fd3;
	mul.f64 	%fd1084, %fd1082, %fd1082;
	fma.rn.f64 	%fd1085, %fd1081, %fd1081, %fd1084;
	fma.rn.f64 	%fd1086, %fd1083, %fd1083, %fd1085;
	add.f64 	%fd1087, %fd97, %fd1086;
	mul.f64 	%fd1088, %fd1087, %fd1087;
	mul.f64 	%fd1089, %fd1087, %fd1088;
	rsqrt.approx.f64 	%fd1090, %fd1089;
	mul.f64 	%fd1091, %fd1080, %fd1090;
	fma.rn.f64 	%fd1092, %fd1081, %fd1091, %fd1074;
	fma.rn.f64 	%fd1093, %fd1082, %fd1091, %fd1075;
	fma.rn.f64 	%fd1094, %fd1083, %fd1091, %fd1076;
	ld.shared.v2.f64 	{%fd1095, %fd1096}, [%r65+704];
	ld.shared.v2.f64 	{%fd1097, %fd1098}, [%r65+720];
	sub.f64 	%fd1099, %fd1095, %fd1;
	sub.f64 	%fd1100, %fd1096, %fd2;
	sub.f64 	%fd1101, %fd1097, %fd3;
	mul.f64 	%fd1102, %fd1100, %fd1100;
	fma.rn.f64 	%fd1103, %fd1099, %fd1099, %fd1102;
	fma.rn.f64 	%fd1104, %fd1101, %fd1101, %fd1103;
	add.f64 	%fd1105, %fd97, %fd1104;
	mul.f64 	%fd1106, %fd1105, %fd1105;
	mul.f64 	%fd1107, %fd1105, %fd1106;
	rsqrt.approx.f64 	%fd1108, %fd1107;
	mul.f64 	%fd1109, %fd1098, %fd1108;
	fma.rn.f64 	%fd1110, %fd1099, %fd1109, %fd1092;
	fma.rn.f64 	%fd1111, %fd1100, %fd1109, %fd1093;
	fma.rn.f64 	%fd1112, %fd1101, %fd1109, %fd1094;
	ld.shared.v2.f64 	{%fd1113, %fd1114}, [%r65+736];
	ld.shared.v2.f64 	{%fd1115, %fd1116}, [%r65+752];
	sub.f64 	%fd1117, %fd1113, %fd1;
	sub.f64 	%fd1118, %fd1114, %fd2;
	sub.f64 	%fd1119, %fd1115, %fd3;
	mul.f64 	%fd1120, %fd1118, %fd1118;
	fma.rn.f64 	%fd1121, %fd1117, %fd1117, %fd1120;
	fma.rn.f64 	%fd1122, %fd1119, %fd1119, %fd1121;
	add.f64 	%fd1123, %fd97, %fd1122;
	mul.f64 	%fd1124, %fd1123, %fd1123;
	mul.f64 	%fd1125, %fd1123, %fd1124;
	rsqrt.approx.f64 	%fd1126, %fd1125;
	mul.f64 	%fd1127, %fd1116, %fd1126;
	fma.rn.f64 	%fd1128, %fd1117, %fd1127, %fd1110;
	fma.rn.f64 	%fd1129, %fd1118, %fd1127, %fd1111;
	fma.rn.f64 	%fd1130, %fd1119, %fd1127, %fd1112;
	ld.shared.v2.f64 	{%fd1131, %fd1132}, [%r65+768];
	ld.shared.v2.f64 	{%fd1133, %fd1134}, [%r65+784];
	sub.f64 	%fd1135, %fd1131, %fd1;
	sub.f64 	%fd1136, %fd1132, %fd2;
	sub.f64 	%fd1137, %fd1133, %fd3;
	mul.f64 	%fd1138, %fd1136, %fd1136;
	fma.rn.f64 	%fd1139, %fd1135, %fd1135, %fd1138;
	fma.rn.f64 	%fd1140, %fd1137, %fd1137, %fd1139;
	add.f64 	%fd1141, %fd97, %fd1140;
	mul.f64 	%fd1142, %fd1141, %fd1141;
	mul.f64 	%fd1143, %fd1141, %fd1142;
	rsqrt.approx.f64 	%fd1144, %fd1143;
	mul.f64 	%fd1145, %fd1134, %fd1144;
	fma.rn.f64 	%fd1146, %fd1135, %fd1145, %fd1128;
	fma.rn.f64 	%fd1147, %fd1136, %fd1145, %fd1129;
	fma.rn.f64 	%fd1148, %fd1137, %fd1145, %fd1130;
	ld.shared.v2.f64 	{%fd1149, %fd1150}, [%r65+800];
	ld.shared.v2.f64 	{%fd1151, %fd1152}, [%r65+816];
	sub.f64 	%fd1153, %fd1149, %fd1;
	sub.f64 	%fd1154, %fd1150, %fd2;
	sub.f64 	%fd1155, %fd1151, %fd3;
	mul.f64 	%fd1156, %fd1154, %fd1154;
	fma.rn.f64 	%fd1157, %fd1153, %fd1153, %fd1156;
	fma.rn.f64 	%fd1158, %fd1155, %fd1155, %fd1157;
	add.f64 	%fd1159, %fd97, %fd1158;
	mul.f64 	%fd1160, %fd1159, %fd1159;
	mul.f64 	%fd1161, %fd1159, %fd1160;
	rsqrt.approx.f64 	%fd1162, %fd1161;
	mul.f64 	%fd1163, %fd1152, %fd1162;
	fma.rn.f64 	%fd1164, %fd1153, %fd1163, %fd1146;
	fma.rn.f64 	%fd1165, %fd1154, %fd1163, %fd1147;
	fma.rn.f64 	%fd1166, %fd1155, %fd1163, %fd1148;
	ld.shared.v2.f64 	{%fd1167, %fd1168}, [%r65+832];
	ld.shared.v2.f64 	{%fd1169, %fd1170}, [%r65+848];
	sub.f64 	%fd1171, %fd1167, %fd1;
	sub.f64 	%fd1172, %fd1168, %fd2;
	sub.f64 	%fd1173, %fd1169, %fd3;
	mul.f64 	%fd1174, %fd1172, %fd1172;
	fma.rn.f64 	%fd1175, %fd1171, %fd1171, %fd1174;
	fma.rn.f64 	%fd1176, %fd1173, %fd1173, %fd1175;
	add.f64 	%fd1177, %fd97, %fd1176;
	mul.f64 	%fd1178, %fd1177, %fd1177;
	mul.f64 	%fd1179, %fd1177, %fd1178;
	rsqrt.approx.f64 	%fd1180, %fd1179;
	mul.f64 	%fd1181, %fd1170, %fd1180;
	fma.rn.f64 	%fd1182, %fd1171, %fd1181, %fd1164;
	fma.rn.f64 	%fd1183, %fd1172, %fd1181, %fd1165;
	fma.rn.f64 	%fd1184, %fd1173, %fd1181, %fd1166;
	ld.shared.v2.f64 	{%fd1185, %fd1186}, [%r65+864];
	ld.shared.v2.f64 	{%fd1187, %fd1188}, [%r65+880];
	sub.f64 	%fd1189, %fd1185, %fd1;
	sub.f64 	%fd1190, %fd1186, %fd2;
	sub.f64 	%fd1191, %fd1187, %fd3;
	mul.f64 	%fd1192, %fd1190, %fd1190;
	fma.rn.f64 	%fd1193, %fd1189, %fd1189, %fd1192;
	fma.rn.f64 	%fd1194, %fd1191, %fd1191, %fd1193;
	add.f64 	%fd1195, %fd97, %fd1194;
	mul.f64 	%fd1196, %fd1195, %fd1195;
	mul.f64 	%fd1197, %fd1195, %fd1196;
	rsqrt.approx.f64 	%fd1198, %fd1197;
	mul.f64 	%fd1199, %fd1188, %fd1198;
	fma.rn.f64 	%fd1200, %fd1189, %fd1199, %fd1182;
	fma.rn.f64 	%fd1201, %fd1190, %fd1199, %fd1183;
	fma.rn.f64 	%fd1202, %fd1191, %fd1199, %fd1184;
	ld.shared.v2.f64 	{%fd1203, %fd1204}, [%r65+896];
	ld.shared.v2.f64 	{%fd1205, %fd1206}, [%r65+912];
	sub.f64 	%fd1207, %fd1203, %fd1;
	sub.f64 	%fd1208, %fd1204, %fd2;
	sub.f64 	%fd1209, %fd1205, %fd3;
	mul.f64 	%fd1210, %fd1208, %fd1208;
	fma.rn.f64 	%fd1211, %fd1207, %fd1207, %fd1210;
	fma.rn.f64 	%fd1212, %fd1209, %fd1209, %fd1211;
	add.f64 	%fd1213, %fd97, %fd1212;
	mul.f64 	%fd1214, %fd1213, %fd1213;
	mul.f64 	%fd1215, %fd1213, %fd1214;
	rsqrt.approx.f64 	%fd1216, %fd1215;
	mul.f64 	%fd1217, %fd1206, %fd1216;
	fma.rn.f64 	%fd1218, %fd1207, %fd1217, %fd1200;
	fma.rn.f64 	%fd1219, %fd1208, %fd1217, %fd1201;
	fma.rn.f64 	%fd1220, %fd1209, %fd1217, %fd1202;
	ld.shared.v2.f64 	{%fd1221, %fd1222}, [%r65+928];
	ld.shared.v2.f64 	{%fd1223, %fd1224}, [%r65+944];
	sub.f64 	%fd1225, %fd1221, %fd1;
	sub.f64 	%fd1226, %fd1222, %fd2;
	sub.f64 	%fd1227, %fd1223, %fd3;
	mul.f64 	%fd1228, %fd1226, %fd1226;
	fma.rn.f64 	%fd1229, %fd1225, %fd1225, %fd1228;
	fma.rn.f64 	%fd1230, %fd1227, %fd1227, %fd1229;
	add.f64 	%fd1231, %fd97, %fd1230;
	mul.f64 	%fd1232, %fd1231, %fd1231;
	mul.f64 	%fd1233, %fd1231, %fd1232;
	rsqrt.approx.f64 	%fd1234, %fd1233;
	mul.f64 	%fd1235, %fd1224, %fd1234;
	fma.rn.f64 	%fd1236, %fd1225, %fd1235, %fd1218;
	fma.rn.f64 	%fd1237, %fd1226, %fd1235, %fd1219;
	fma.rn.f64 	%fd1238, %fd1227, %fd1235, %fd1220;
	ld.shared.v2.f64 	{%fd1239, %fd1240}, [%r65+960];
	ld.shared.v2.f64 	{%fd1241, %fd1242}, [%r65+976];
	sub.f64 	%fd1243, %fd1239, %fd1;
	sub.f64 	%fd1244, %fd1240, %fd2;
	sub.f64 	%fd1245, %fd1241, %fd3;
	mul.f64 	%fd1246, %fd1244, %fd1244;
	fma.rn.f64 	%fd1247, %fd1243, %fd1243, %fd1246;
	fma.rn.f64 	%fd1248, %fd1245, %fd1245, %fd1247;
	add.f64 	%fd1249, %fd97, %fd1248;
	mul.f64 	%fd1250, %fd1249, %fd1249;
	mul.f64 	%fd1251, %fd1249, %fd1250;
	rsqrt.approx.f64 	%fd1252, %fd1251;
	mul.f64 	%fd1253, %fd1242, %fd1252;
	fma.rn.f64 	%fd1254, %fd1243, %fd1253, %fd1236;
	fma.rn.f64 	%fd1255, %fd1244, %fd1253, %fd1237;
	fma.rn.f64 	%fd1256, %fd1245, %fd1253, %fd1238;
	ld.shared.v2.f64 	{%fd1257, %fd1258}, [%r65+992];
	ld.shared.v2.f64 	{%fd1259, %fd1260}, [%r65+1008];
	sub.f64 	%fd1261, %fd1257, %fd1;
	sub.f64 	%fd1262, %fd1258, %fd2;
	sub.f64 	%fd1263, %fd1259, %fd3;
	mul.f64 	%fd1264, %fd1262, %fd1262;
	fma.rn.f64 	%fd1265, %fd1261, %fd1261, %fd1264;
	fma.rn.f64 	%fd1266, %fd1263, %fd1263, %fd1265;
	add.f64 	%fd1267, %fd97, %fd1266;
	mul.f64 	%fd1268, %fd1267, %fd1267;
	mul.f64 	%fd1269, %fd1267, %fd1268;
	rsqrt.approx.f64 	%fd1270, %fd1269;
	mul.f64 	%fd1271, %fd1260, %fd1270;
	fma.rn.f64 	%fd2483, %fd1261, %fd1271, %fd1254;
	fma.rn.f64 	%fd2484, %fd1262, %fd1271, %fd1255;
	fma.rn.f64 	%fd2485, %fd1263, %fd1271, %fd1256;
	add.s32 	%r94, %r94, 32;
	and.b32  	%r96, %r1, 2016;
	setp.ne.s32 	%p9, %r94, %r96;
	@%p9 bra 	$L__BB0_12;
$L__BB0_13:
	@%p5 bra 	$L__BB0_16;
	mov.b32 	%r97, 0;
$L__BB0_15:
	.pragma "nounroll";
	shl.b32 	%r67, %r96, 5;
	mov.u32 	%r68, bodyData;
	add.s32 	%r69, %r68, %r67;
	ld.shared.v2.f64 	{%fd1272, %fd1273}, [%r69];
	ld.shared.v2.f64 	{%fd1274, %fd1275}, [%r69+16];
	sub.f64 	%fd1276, %fd1272, %fd1;
	sub.f64 	%fd1277, %fd1273, %fd2;
	sub.f64 	%fd1278, %fd1274, %fd3;
	mul.f64 	%fd1279, %fd1277, %fd1277;
	fma.rn.f64 	%fd1280, %fd1276, %fd1276, %fd1279;
	fma.rn.f64 	%fd1281, %fd1278, %fd1278, %fd1280;
	add.f64 	%fd1282, %fd97, %fd1281;
	mul.f64 	%fd1283, %fd1282, %fd1282;
	mul.f64 	%fd1284, %fd1282, %fd1283;
	rsqrt.approx.f64 	%fd1285, %fd1284;
	mul.f64 	%fd1286, %fd1275, %fd1285;
	fma.rn.f64 	%fd2483, %fd1276, %fd1286, %fd2483;
	fma.rn.f64 	%fd2484, %fd1277, %fd1286, %fd2484;
	fma.rn.f64 	%fd2485, %fd1278, %fd1286, %fd2485;
	add.s32 	%r96, %r96, 1;
	add.s32 	%r97, %r97, 1;
	setp.ne.s32 	%p11, %r97, %r5;
	@%p11 bra 	$L__BB0_15;
$L__BB0_16:
	bar.sync 	0;
	add.s32 	%r28, %r18, %r1;
	setp.ge.s32 	%p12, %r28, %r47;
	@%p12 bra 	$L__BB0_31;
	cvt.u64.u32 	%rd16, %r19;
	add.s64 	%rd5, %rd4, %rd16;
	ld.global.v2.f64 	{%fd1288, %fd1289}, [%rd5];
	ld.global.v2.f64 	{%fd1290, %fd1291}, [%rd5+16];
	st.shared.v2.f64 	[%r4], {%fd1288, %fd1289};
	st.shared.v2.f64 	[%r4+16], {%fd1290, %fd1291};
	bar.sync 	0;
	mov.b32 	%r100, 0;
	@%p3 bra 	$L__BB0_20;
	mov.b32 	%r98, 0;
$L__BB0_19:
	.pragma "nounroll";
	shl.b32 	%r72, %r98, 5;
	mov.u32 	%r73, bodyData;
	add.s32 	%r74, %r73, %r72;
	ld.shared.v2.f64 	{%fd1292, %fd1293}, [%r74];
	ld.shared.v2.f64 	{%fd1294, %fd1295}, [%r74+16];
	sub.f64 	%fd1296, %fd1292, %fd1;
	sub.f64 	%fd1297, %fd1293, %fd2;
	sub.f64 	%fd1298, %fd1294, %fd3;
	mul.f64 	%fd1299, %fd1297, %fd1297;
	fma.rn.f64 	%fd1300, %fd1296, %fd1296, %fd1299;
	fma.rn.f64 	%fd1301, %fd1298, %fd1298, %fd1300;
	add.f64 	%fd1302, %fd97, %fd1301;
	mul.f64 	%fd1303, %fd1302, %fd1302;
	mul.f64 	%fd1304, %fd1302, %fd1303;
	rsqrt.approx.f64 	%fd1305, %fd1304;
	mul.f64 	%fd1306, %fd1295, %fd1305;
	fma.rn.f64 	%fd1307, %fd1296, %fd1306, %fd2483;
	fma.rn.f64 	%fd1308, %fd1297, %fd1306, %fd2484;
	fma.rn.f64 	%fd1309, %fd1298, %fd1306, %fd2485;
	ld.shared.v2.f64 	{%fd1310, %fd1311}, [%r74+32];
	ld.shared.v2.f64 	{%fd1312, %fd1313}, [%r74+48];
	sub.f64 	%fd1314, %fd1310, %fd1;
	sub.f64 	%fd1315, %fd1311, %fd2;
	sub.f64 	%fd1316, %fd1312, %fd3;
	mul.f64 	%fd1317, %fd1315, %fd1315;
	fma.rn.f64 	%fd1318, %fd1314, %fd1314, %fd1317;
	fma.rn.f64 	%fd1319, %fd1316, %fd1316, %fd1318;
	add.f64 	%fd1320, %fd97, %fd1319;
	mul.f64 	%fd1321, %fd1320, %fd1320;
	mul.f64 	%fd1322, %fd1320, %fd1321;
	rsqrt.approx.f64 	%fd1323, %fd1322;
	mul.f64 	%fd1324, %fd1313, %fd1323;
	fma.rn.f64 	%fd1325, %fd1314, %fd1324, %fd1307;
	fma.rn.f64 	%fd1326, %fd1315, %fd1324, %fd1308;
	fma.rn.f64 	%fd1327, %fd1316, %fd1324, %fd1309;
	ld.shared.v2.f64 	{%fd1328, %fd1329}, [%r74+64];
	ld.shared.v2.f64 	{%fd1330, %fd1331}, [%r74+80];
	sub.f64 	%fd1332, %fd1328, %fd1;
	sub.f64 	%fd1333, %fd1329, %fd2;
	sub.f64 	%fd1334, %fd1330, %fd3;
	mul.f64 	%fd1335, %fd1333, %fd1333;
	fma.rn.f64 	%fd1336, %fd1332, %fd1332, %fd1335;
	fma.rn.f64 	%fd1337, %fd1334, %fd1334, %fd1336;
	add.f64 	%fd1338, %fd97, %fd1337;
	mul.f64 	%fd1339, %fd1338, %fd1338;
	mul.f64 	%fd1340, %fd1338, %fd1339;
	rsqrt.approx.f64 	%fd1341, %fd1340;
	mul.f64 	%fd1342, %fd1331, %fd1341;
	fma.rn.f64 	%fd1343, %fd1332, %fd1342, %fd1325;
	fma.rn.f64 	%fd1344, %fd1333, %fd1342, %fd1326;
	fma.rn.f64 	%fd1345, %fd1334, %fd1342, %fd1327;
	ld.shared.v2.f64 	{%fd1346, %fd1347}, [%r74+96];
	ld.shared.v2.f64 	{%fd1348, %fd1349}, [%r74+112];
	sub.f64 	%fd1350, %fd1346, %fd1;
	sub.f64 	%fd1351, %fd1347, %fd2;
	sub.f64 	%fd1352, %fd1348, %fd3;
	mul.f64 	%fd1353, %fd1351, %fd1351;
	fma.rn.f64 	%fd1354, %fd1350, %fd1350, %fd1353;
	fma.rn.f64 	%fd1355, %fd1352, %fd1352, %fd1354;
	add.f64 	%fd1356, %fd97, %fd1355;
	mul.f64 	%fd1357, %fd1356, %fd1356;
	mul.f64 	%fd1358, %fd1356, %fd1357;
	rsqrt.approx.f64 	%fd1359, %fd1358;
	mul.f64 	%fd1360, %fd1349, %fd1359;
	fma.rn.f64 	%fd1361, %fd1350, %fd1360, %fd1343;
	fma.rn.f64 	%fd1362, %fd1351, %fd1360, %fd1344;
	fma.rn.f64 	%fd1363, %fd1352, %fd1360, %fd1345;
	ld.shared.v2.f64 	{%fd1364, %fd1365}, [%r74+128];
	ld.shared.v2.f64 	{%fd1366, %fd1367}, [%r74+144];
	sub.f64 	%fd1368, %fd1364, %fd1;
	sub.f64 	%fd1369, %fd1365, %fd2;
	sub.f64 	%fd1370, %fd1366, %fd3;
	mul.f64 	%fd1371, %fd1369, %fd1369;
	fma.rn.f64 	%fd1372, %fd1368, %fd1368, %fd1371;
	fma.rn.f64 	%fd1373, %fd1370, %fd1370, %fd1372;
	add.f64 	%fd1374, %fd97, %fd1373;
	mul.f64 	%fd1375, %fd1374, %fd1374;
	mul.f64 	%fd1376, %fd1374, %fd1375;
	rsqrt.approx.f64 	%fd1377, %fd1376;
	mul.f64 	%fd1378, %fd1367, %fd1377;
	fma.rn.f64 	%fd1379, %fd1368, %fd1378, %fd1361;
	fma.rn.f64 	%fd1380, %fd1369, %fd1378, %fd1362;
	fma.rn.f64 	%fd1381, %fd1370, %fd1378, %fd1363;
	ld.shared.v2.f64 	{%fd1382, %fd1383}, [%r74+160];
	ld.shared.v2.f64 	{%fd1384, %fd1385}, [%r74+176];
	sub.f64 	%fd1386, %fd1382, %fd1;
	sub.f64 	%fd1387, %fd1383, %fd2;
	sub.f64 	%fd1388, %fd1384, %fd3;
	mul.f64 	%fd1389, %fd1387, %fd1387;
	fma.rn.f64 	%fd1390, %fd1386, %fd1386, %fd1389;
	fma.rn.f64 	%fd1391, %fd1388, %fd1388, %fd1390;
	add.f64 	%fd1392, %fd97, %fd1391;
	mul.f64 	%fd1393, %fd1392, %fd1392;
	mul.f64 	%fd1394, %fd1392, %fd1393;
	rsqrt.approx.f64 	%fd1395, %fd1394;
	mul.f64 	%fd1396, %fd1385, %fd1395;
	fma.rn.f64 	%fd1397, %fd1386, %fd1396, %fd1379;
	fma.rn.f64 	%fd1398, %fd1387, %fd1396, %fd1380;
	fma.rn.f64 	%fd1399, %fd1388, %fd1396, %fd1381;
	ld.shared.v2.f64 	{%fd1400, %fd1401}, [%r74+192];
	ld.shared.v2.f64 	{%fd1402, %fd1403}, [%r74+208];
	sub.f64 	%fd1404, %fd1400, %fd1;
	sub.f64 	%fd1405, %fd1401, %fd2;
	sub.f64 	%fd1406, %fd1402, %fd3;
	mul.f64 	%fd1407, %fd1405, %fd1405;
	fma.rn.f64 	%fd1408, %fd1404, %fd1404, %fd1407;
	fma.rn.f64 	%fd1409, %fd1406, %fd1406, %fd1408;
	add.f64 	%fd1410, %fd97, %fd1409;
	mul.f64 	%fd1411, %fd1410, %fd1410;
	mul.f64 	%fd1412, %fd1410, %fd1411;
	rsqrt.approx.f64 	%fd1413, %fd1412;
	mul.f64 	%fd1414, %fd1403, %fd1413;
	fma.rn.f64 	%fd1415, %fd1404, %fd1414, %fd1397;
	fma.rn.f64 	%fd1416, %fd1405, %fd1414, %fd1398;
	fma.rn.f64 	%fd1417, %fd1406, %fd1414, %fd1399;
	ld.shared.v2.f64 	{%fd1418, %fd1419}, [%r74+224];
	ld.shared.v2.f64 	{%fd1420, %fd1421}, [%r74+240];
	sub.f64 	%fd1422, %fd1418, %fd1;
	sub.f64 	%fd1423, %fd1419, %fd2;
	sub.f64 	%fd1424, %fd1420, %fd3;
	mul.f64 	%fd1425, %fd1423, %fd1423;
	fma.rn.f64 	%fd1426, %fd1422, %fd1422, %fd1425;
	fma.rn.f64 	%fd1427, %fd1424, %fd1424, %fd1426;
	add.f64 	%fd1428, %fd97, %fd1427;
	mul.f64 	%fd1429, %fd1428, %fd1428;
	mul.f64 	%fd1430, %fd1428, %fd1429;
	rsqrt.approx.f64 	%fd1431, %fd1430;
	mul.f64 	%fd1432, %fd1421, %fd1431;
	fma.rn.f64 	%fd1433, %fd1422, %fd1432, %fd1415;
	fma.rn.f64 	%fd1434, %fd1423, %fd1432, %fd1416;
	fma.rn.f64 	%fd1435, %fd1424, %fd1432, %fd1417;
	ld.shared.v2.f64 	{%fd1436, %fd1437}, [%r74+256];
	ld.shared.v2.f64 	{%fd1438, %fd1439}, [%r74+272];
	sub.f64 	%fd1440, %fd1436, %fd1;
	sub.f64 	%fd1441, %fd1437, %fd2;
	sub.f64 	%fd1442, %fd1438, %fd3;
	mul.f64 	%fd1443, %fd1441, %fd1441;
	fma.rn.f64 	%fd1444, %fd1440, %fd1440, %fd1443;
	fma.rn.f64 	%fd1445, %fd1442, %fd1442, %fd1444;
	add.f64 	%fd1446, %fd97, %fd1445;
	mul.f64 	%fd1447, %fd1446, %fd1446;
	mul.f64 	%fd1448, %fd1446, %fd1447;
	rsqrt.approx.f64 	%fd1449, %fd1448;
	mul.f64 	%fd1450, %fd1439, %fd1449;
	fma.rn.f64 	%fd1451, %fd1440, %fd1450, %fd1433;
	fma.rn.f64 	%fd1452, %fd1441, %fd1450, %fd1434;
	fma.rn.f64 	%fd1453, %fd1442, %fd1450, %fd1435;
	ld.shared.v2.f64 	{%fd1454, %fd1455}, [%r74+288];
	ld.shared.v2.f64 	{%fd1456, %fd1457}, [%r74+304];
	sub.f64 	%fd1458, %fd1454, %fd1;
	sub.f64 	%fd1459, %fd1455, %fd2;
	sub.f64 	%fd1460, %fd1456, %fd3;
	mul.f64 	%fd1461, %fd1459, %fd1459;
	fma.rn.f64 	%fd1462, %fd1458, %fd1458, %fd1461;
	fma.rn.f64 	%fd1463, %fd1460, %fd1460, %fd1462;
	add.f64 	%fd1464, %fd97, %fd1463;
	mul.f64 	%fd1465, %fd1464, %fd1464;
	mul.f64 	%fd1466, %fd1464, %fd1465;
	rsqrt.approx.f64 	%fd1467, %fd1466;
	mul.f64 	%fd1468, %fd1457, %fd1467;
	fma.rn.f64 	%fd1469, %fd1458, %fd1468, %fd1451;
	fma.rn.f64 	%fd1470, %fd1459, %fd1468, %fd1452;
	fma.rn.f64 	%fd1471, %fd1460, %fd1468, %fd1453;
	ld.shared.v2.f64 	{%fd1472, %fd1473}, [%r74+320];
	ld.shared.v2.f64 	{%fd1474, %fd1475}, [%r74+336];
	sub.f64 	%fd1476, %fd1472, %fd1;
	sub.f64 	%fd1477, %fd1473, %fd2;
	sub.f64 	%fd1478, %fd1474, %fd3;
	mul.f64 	%fd1479, %fd1477, %fd1477;
	fma.rn.f64 	%fd1480, %fd1476, %fd1476, %fd1479;
	fma.rn.f64 	%fd1481, %fd1478, %fd1478, %fd1480;
	add.f64 	%fd1482, %fd97, %fd1481;
	mul.f64 	%fd1483, %fd1482, %fd1482;
	mul.f64 	%fd1484, %fd1482, %fd1483;
	rsqrt.approx.f64 	%fd1485, %fd1484;
	mul.f64 	%fd1486, %fd1475, %fd1485;
	fma.rn.f64 	%fd1487, %fd1476, %fd1486, %fd1469;
	fma.rn.f64 	%fd1488, %fd1477, %fd1486, %fd1470;
	fma.rn.f64 	%fd1489, %fd1478, %fd1486, %fd1471;
	ld.shared.v2.f64 	{%fd1490, %fd1491}, [%r74+352];
	ld.shared.v2.f64 	{%fd1492, %fd1493}, [%r74+368];
	sub.f64 	%fd1494, %fd1490, %fd1;
	sub.f64 	%fd1495, %fd1491, %fd2;
	sub.f64 	%fd1496, %fd1492, %fd3;
	mul.f64 	%fd1497, %fd1495, %fd1495;
	fma.rn.f64 	%fd1498, %fd1494, %fd1494, %fd1497;
	fma.rn.f64 	%fd1499, %fd1496, %fd1496, %fd1498;
	add.f64 	%fd1500, %fd97, %fd1499;
	mul.f64 	%fd1501, %fd1500, %fd1500;
	mul.f64 	%fd1502, %fd1500, %fd1501;
	rsqrt.approx.f64 	%fd1503, %fd1502;
	mul.f64 	%fd1504, %fd1493, %fd1503;
	fma.rn.f64 	%fd1505, %fd1494, %fd1504, %fd1487;
	fma.rn.f64 	%fd1506, %fd1495, %fd1504, %fd1488;
	fma.rn.f64 	%fd1507, %fd1496, %fd1504, %fd1489;
	ld.shared.v2.f64 	{%fd1508, %fd1509}, [%r74+384];
	ld.shared.v2.f64 	{%fd1510, %fd1511}, [%r74+400];
	sub.f64 	%fd1512, %fd1508, %fd1;
	sub.f64 	%fd1513, %fd1509, %fd2;
	sub.f64 	%fd1514, %fd1510, %fd3;
	mul.f64 	%fd1515, %fd1513, %fd1513;
	fma.rn.f64 	%fd1516, %fd1512, %fd1512, %fd1515;
	fma.rn.f64 	%fd1517, %fd1514, %fd1514, %fd1516;
	add.f64 	%fd1518, %fd97, %fd1517;
	mul.f64 	%fd1519, %fd1518, %fd1518;
	mul.f64 	%fd1520, %fd1518, %fd1519;
	rsqrt.approx.f64 	%fd1521, %fd1520;
	mul.f64 	%fd1522, %fd1511, %fd1521;
	fma.rn.f64 	%fd1523, %fd1512, %fd1522, %fd1505;
	fma.rn.f64 	%fd1524, %fd1513, %fd1522, %fd1506;
	fma.rn.f64 	%fd1525, %fd1514, %fd1522, %fd1507;
	ld.shared.v2.f64 	{%fd1526, %fd1527}, [%r74+416];
	ld.shared.v2.f64 	{%fd1528, %fd1529}, [%r74+432];
	sub.f64 	%fd1530, %fd1526, %fd1;
	sub.f64 	%fd1531, %fd1527, %fd2;
	sub.f64 	%fd1532, %fd1528, %fd3;
	mul.f64 	%fd1533, %fd1531, %fd1531;
	fma.rn.f64 	%fd1534, %fd1530, %fd1530, %fd1533;
	fma.rn.f64 	%fd1535, %fd1532, %fd1532, %fd1534;
	add.f64 	%fd1536, %fd97, %fd1535;
	mul.f64 	%fd1537, %fd1536, %fd1536;
	mul.f64 	%fd1538, %fd1536, %fd1537;
	rsqrt.approx.f64 	%fd1539, %fd1538;
	mul.f64 	%fd1540, %fd1529, %fd1539;
	fma.rn.f64 	%fd1541, %fd1530, %fd1540, %fd1523;
	fma.rn.f64 	%fd1542, %fd1531, %fd1540, %fd1524;
	fma.rn.f64 	%fd1543, %fd1532, %fd1540, %fd1525;
	ld.shared.v2.f64 	{%fd1544, %fd1545}, [%r74+448];
	ld.shared.v2.f64 	{%fd1546, %fd1547}, [%r74+464];
	sub.f64 	%fd1548, %fd1544, %fd1;
	sub.f64 	%fd1549, %fd1545, %fd2;
	sub.f64 	%fd1550, %fd1546, %fd3;
	mul.f64 	%fd1551, %fd1549, %fd1549;
	fma.rn.f64 	%fd1552, %fd1548, %fd1548, %fd1551;
	fma.rn.f64 	%fd1553, %fd1550, %fd1550, %fd1552;
	add.f64 	%fd1554, %fd97, %fd1553;
	mul.f64 	%fd1555, %fd1554, %fd1554;
	mul.f64 	%fd1556, %fd1554, %fd1555;
	rsqrt.approx.f64 	%fd1557, %fd1556;
	mul.f64 	%fd1558, %fd1547, %fd1557;
	fma.rn.f64 	%fd1559, %fd1548, %fd1558, %fd1541;
	fma.rn.f64 	%fd1560, %fd1549, %fd1558, %fd1542;
	fma.rn.f64 	%fd1561, %fd1550, %fd1558, %fd1543;
	ld.shared.v2.f64 	{%fd1562, %fd1563}, [%r74+480];
	ld.shared.v2.f64 	{%fd1564, %fd1565}, [%r74+496];
	sub.f64 	%fd1566, %fd1562, %fd1;
	sub.f64 	%fd1567, %fd1563, %fd2;
	sub.f64 	%fd1568, %fd1564, %fd3;
	mul.f64 	%fd1569, %fd1567, %fd1567;
	fma.rn.f64 	%fd1570, %fd1566, %fd1566, %fd1569;
	fma.rn.f64 	%fd1571, %fd1568, %fd1568, %fd1570;
	add.f64 	%fd1572, %fd97, %fd1571;
	mul.f64 	%fd1573, %fd1572, %fd1572;
	mul.f64 	%fd1574, %fd1572, %fd1573;
	rsqrt.approx.f64 	%fd1575, %fd1574;
	mul.f64 	%fd1576, %fd1565, %fd1575;
	fma.rn.f64 	%fd1577, %fd1566, %fd1576, %fd1559;
	fma.rn.f64 	%fd1578, %fd1567, %fd1576, %fd1560;
	fma.rn.f64 	%fd1579, %fd1568, %fd1576, %fd1561;
	ld.shared.v2.f64 	{%fd1580, %fd1581}, [%r74+512];
	ld.shared.v2.f64 	{%fd1582, %fd1583}, [%r74+528];
	sub.f64 	%fd1584, %fd1580, %fd1;
	sub.f64 	%fd1585, %fd1581, %fd2;
	sub.f64 	%fd1586, %fd1582, %fd3;
	mul.f64 	%fd1587, %fd1585, %fd1585;
	fma.rn.f64 	%fd1588, %fd1584, %fd1584, %fd1587;
	fma.rn.f64 	%fd1589, %fd1586, %fd1586, %fd1588;
	add.f64 	%fd1590, %fd97, %fd1589;
	mul.f64 	%fd1591, %fd1590, %fd1590;
	mul.f64 	%fd1592, %fd1590, %fd1591;
	rsqrt.approx.f64 	%fd1593, %fd1592;
	mul.f64 	%fd1594, %fd1583, %fd1593;
	fma.rn.f64 	%fd1595, %fd1584, %fd1594, %fd1577;
	fma.rn.f64 	%fd1596, %fd1585, %fd1594, %fd1578;
	fma.rn.f64 	%fd1597, %fd1586, %fd1594, %fd1579;
	ld.shared.v2.f64 	{%fd1598, %fd1599}, [%r74+544];
	ld.shared.v2.f64 	{%fd1600, %fd1601}, [%r74+560];
	sub.f64 	%fd1602, %fd1598, %fd1;
	sub.f64 	%fd1603, %fd1599, %fd2;
	sub.f64 	%fd1604, %fd1600, %fd3;
	mul.f64 	%fd1605, %fd1603, %fd1603;
	fma.rn.f64 	%fd1606, %fd1602, %fd1602, %fd1605;
	fma.rn.f64 	%fd1607, %fd1604, %fd1604, %fd1606;
	add.f64 	%fd1608, %fd97, %fd1607;
	mul.f64 	%fd1609, %fd1608, %fd1608;
	mul.f64 	%fd1610, %fd1608, %fd1609;
	rsqrt.approx.f64 	%fd1611, %fd1610;
	mul.f64 	%fd1612, %fd1601, %fd1611;
	fma.rn.f64 	%fd1613, %fd1602, %fd1612, %fd1595;
	fma.rn.f64 	%fd1614, %fd1603, %fd1612, %fd1596;
	fma.rn.f64 	%fd1615, %fd1604, %fd1612, %fd1597;
	ld.shared.v2.f64 	{%fd1616, %fd1617}, [%r74+576];
	ld.shared.v2.f64 	{%fd1618, %fd1619}, [%r74+592];
	sub.f64 	%fd1620, %fd1616, %fd1;
	sub.f64 	%fd1621, %fd1617, %fd2;
	sub.f64 	%fd1622, %fd1618, %fd3;
	mul.f64 	%fd1623, %fd1621, %fd1621;
	fma.rn.f64 	%fd1624, %fd1620, %fd1620, %fd1623;
	fma.rn.f64 	%fd1625, %fd1622, %fd1622, %fd1624;
	add.f64 	%fd1626, %fd97, %fd1625;
	mul.f64 	%fd1627, %fd1626, %fd1626;
	mul.f64 	%fd1628, %fd1626, %fd1627;
	rsqrt.approx.f64 	%fd1629, %fd1628;
	mul.f64 	%fd1630, %fd1619, %fd1629;
	fma.rn.f64 	%fd1631, %fd1620, %fd1630, %fd1613;
	fma.rn.f64 	%fd1632, %fd1621, %fd1630, %fd1614;
	fma.rn.f64 	%fd1633, %fd1622, %fd1630, %fd1615;
	ld.shared.v2.f64 	{%fd1634, %fd1635}, [%r74+608];
	ld.shared.v2.f64 	{%fd1636, %fd1637}, [%r74+624];
	sub.f64 	%fd1638, %fd1634, %fd1;
	sub.f64 	%fd1639, %fd1635, %fd2;
	sub.f64 	%fd1640, %fd1636, %fd3;
	mul.f64 	%fd1641, %fd1639, %fd1639;
	fma.rn.f64 	%fd1642, %fd1638, %fd1638, %fd1641;
	fma.rn.f64 	%fd1643, %fd1640, %fd1640, %fd1642;
	add.f64 	%fd1644, %fd97, %fd1643;
	mul.f64 	%fd1645, %fd1644, %fd1644;
	mul.f64 	%fd1646, %fd1644, %fd1645;
	rsqrt.approx.f64 	%fd1647, %fd1646;
	mul.f64 	%fd1648, %fd1637, %fd1647;
	fma.rn.f64 	%fd1649, %fd1638, %fd1648, %fd1631;
	fma.rn.f64 	%fd1650, %fd1639, %fd1648, %fd1632;
	fma.rn.f64 	%fd1651, %fd1640, %fd1648, %fd1633;
	ld.shared.v2.f64 	{%fd1652, %fd1653}, [%r74+640];
	ld.shared.v2.f64 	{%fd1654, %fd1655}, [%r74+656];
	sub.f64 	%fd1656, %fd1652, %fd1;
	sub.f64 	%fd1657, %fd1653, %fd2;
	sub.f64 	%fd1658, %fd1654, %fd3;
	mul.f64 	%fd1659, %fd1657, %fd1657;
	fma.rn.f64 	%fd1660, %fd1656, %fd1656, %fd1659;
	fma.rn.f64 	%fd1661, %fd1658, %fd1658, %fd1660;
	add.f64 	%fd1662, %fd97, %fd1661;
	mul.f64 	%fd1663, %fd1662, %fd1662;
	mul.f64 	%fd1664, %fd1662, %fd1663;
	rsqrt.approx.f64 	%fd1665, %fd1664;
	mul.f64 	%fd1666, %fd1655, %fd1665;
	fma.rn.f64 	%fd1667, %fd1656, %fd1666, %fd1649;
	fma.rn.f64 	%fd1668, %fd1657, %fd1666, %fd1650;
	fma.rn.f64 	%fd1669, %fd1658, %fd1666, %fd1651;
	ld.shared.v2.f64 	{%fd1670, %fd1671}, [%r74+672];
	ld.shared.v2.f64 	{%fd1672, %fd1673}, [%r74+688];
	sub.f64 	%fd1674, %fd1670, %fd1;
	sub.f64 	%fd1675, %fd1671, %fd2;
	sub.f64 	%fd1676, %fd1672, %fd3;
	mul.f64 	%fd1677, %fd1675, %fd1675;
	fma.rn.f64 	%fd1678, %fd1674, %fd1674, %fd1677;
	fma.rn.f64 	%fd1679, %fd1676, %fd1676, %fd1678;
	add.f64 	%fd1680, %fd97, %fd1679;
	mul.f64 	%fd1681, %fd1680, %fd1680;
	mul.f64 	%fd1682, %fd1680, %fd1681;
	rsqrt.approx.f64 	%fd1683, %fd1682;
	mul.f64 	%fd1684, %fd1673, %fd1683;
	fma.rn.f64 	%fd1685, %fd1674, %fd1684, %fd1667;
	fma.rn.f64 	%fd1686, %fd1675, %fd1684, %fd1668;
	fma.rn.f64 	%fd1687, %fd1676, %fd1684, %fd1669;
	ld.shared.v2.f64 	{%fd1688, %fd1689}, [%r74+704];
	ld.shared.v2.f64 	{%fd1690, %fd1691}, [%r74+720];
	sub.f64 	%fd1692, %fd1688, %fd1;
	sub.f64 	%fd1693, %fd1689, %fd2;
	sub.f64 	%fd1694, %fd1690, %fd3;
	mul.f64 	%fd1695, %fd1693, %fd1693;
	fma.rn.f64 	%fd1696, %fd1692, %fd1692, %fd1695;
	fma.rn.f64 	%fd1697, %fd1694, %fd1694, %fd1696;
	add.f64 	%fd1698, %fd97, %fd1697;
	mul.f64 	%fd1699, %fd1698, %fd1698;
	mul.f64 	%fd1700, %fd1698, %fd1699;
	rsqrt.approx.f64 	%fd1701, %fd1700;
	mul.f64 	%fd1702, %fd1691, %fd1701;
	fma.rn.f64 	%fd1703, %fd1692, %fd1702, %fd1685;
	fma.rn.f64 	%fd1704, %fd1693, %fd1702, %fd1686;
	fma.rn.f64 	%fd1705, %fd1694, %fd1702, %fd1687;
	ld.shared.v2.f64 	{%fd1706, %fd1707}, [%r74+736];
	ld.shared.v2.f64 	{%fd1708, %fd1709}, [%r74+752];
	sub.f64 	%fd1710, %fd1706, %fd1;
	sub.f64 	%fd1711, %fd1707, %fd2;
	sub.f64 	%fd1712, %fd1708, %fd3;
	mul.f64 	%fd1713, %fd1711, %fd1711;
	fma.rn.f64 	%fd1714, %fd1710, %fd1710, %fd1713;
	fma.rn.f64 	%fd1715, %fd1712, %fd1712, %fd1714;
	add.f64 	%fd1716, %fd97, %fd1715;
	mul.f64 	%fd1717, %fd1716, %fd1716;
	mul.f64 	%fd1718, %fd1716, %fd1717;
	rsqrt.approx.f64 	%fd1719, %fd1718;
	mul.f64 	%fd1720, %fd1709, %fd1719;
	fma.rn.f64 	%fd1721, %fd1710, %fd1720, %fd1703;
	fma.rn.f64 	%fd1722, %fd1711, %fd1720, %fd1704;
	fma.rn.f64 	%fd1723, %fd1712, %fd1720, %fd1705;
	ld.shared.v2.f64 	{%fd1724, %fd1725}, [%r74+768];
	ld.shared.v2.f64 	{%fd1726, %fd1727}, [%r74+784];
	sub.f64 	%fd1728, %fd1724, %fd1;
	sub.f64 	%fd1729, %fd1725, %fd2;
	sub.f64 	%fd1730, %fd1726, %fd3;
	mul.f64 	%fd1731, %fd1729, %fd1729;
	fma.rn.f64 	%fd1732, %fd1728, %fd1728, %fd1731;
	fma.rn.f64 	%fd1733, %fd1730, %fd1730, %fd1732;
	add.f64 	%fd1734, %fd97, %fd1733;
	mul.f64 	%fd1735, %fd1734, %fd1734;
	mul.f64 	%fd1736, %fd1734, %fd1735;
	rsqrt.approx.f64 	%fd1737, %fd1736;
	mul.f64 	%fd1738, %fd1727, %fd1737;
	fma.rn.f64 	%fd1739, %fd1728, %fd1738, %fd1721;
	fma.rn.f64 	%fd1740, %fd1729, %fd1738, %fd1722;
	fma.rn.f64 	%fd1741, %fd1730, %fd1738, %fd1723;
	ld.shared.v2.f64 	{%fd1742, %fd1743}, [%r74+800];
	ld.shared.v2.f64 	{%fd1744, %fd1745}, [%r74+816];
	sub.f64 	%fd1746, %fd1742, %fd1;
	sub.f64 	%fd1747, %fd1743, %fd2;
	sub.f64 	%fd1748, %fd1744, %fd3;
	mul.f64 	%fd1749, %fd1747, %fd1747;
	fma.rn.f64 	%fd1750, %fd1746, %fd1746, %fd1749;
	fma.rn.f64 	%fd1751, %fd1748, %fd1748, %fd1750;
	add.f64 	%fd1752, %fd97, %fd1751;
	mul.f64 	%fd1753, %fd1752, %fd1752;
	mul.f64 	%fd1754, %fd1752, %fd1753;
	rsqrt.approx.f64 	%fd1755, %fd1754;
	mul.f64 	%fd1756, %fd1745, %fd1755;
	fma.rn.f64 	%fd1757, %fd1746, %fd1756, %fd1739;
	fma.rn.f64 	%fd1758, %fd1747, %fd1756, %fd1740;
	fma.rn.f64 	%fd1759, %fd1748, %fd1756, %fd1741;
	ld.shared.v2.f64 	{%fd1760, %fd1761}, [%r74+832];
	ld.shared.v2.f64 	{%fd1762, %fd1763}, [%r74+848];
	sub.f64 	%fd1764, %fd1760, %fd1;
	sub.f64 	%fd1765, %fd1761, %fd2;
	sub.f64 	%fd1766, %fd1762, %fd3;
	mul.f64 	%fd1767, %fd1765, %fd1765;
	fma.rn.f64 	%fd1768, %fd1764, %fd1764, %fd1767;
	fma.rn.f64 	%fd1769, %fd1766, %fd1766, %fd1768;
	add.f64 	%fd1770, %fd97, %fd1769;
	mul.f64 	%fd1771, %fd1770, %fd1770;
	mul.f64 	%fd1772, %fd1770, %fd1771;
	rsqrt.approx.f64 	%fd1773, %fd1772;
	mul.f64 	%fd1774, %fd1763, %fd1773;
	fma.rn.f64 	%fd1775, %fd1764, %fd1774, %fd1757;
	fma.rn.f64 	%fd1776, %fd1765, %fd1774, %fd1758;
	fma.rn.f64 	%fd1777, %fd1766, %fd1774, %fd1759;
	ld.shared.v2.f64 	{%fd1778, %fd1779}, [%r74+864];
	ld.shared.v2.f64 	{%fd1780, %fd1781}, [%r74+880];
	sub.f64 	%fd1782, %fd1778, %fd1;
	sub.f64 	%fd1783, %fd1779, %fd2;
	sub.f64 	%fd1784, %fd1780, %fd3;
	mul.f64 	%fd1785, %fd1783, %fd1783;
	fma.rn.f64 	%fd1786, %fd1782, %fd1782, %fd1785;
	fma.rn.f64 	%fd1787, %fd1784, %fd1784, %fd1786;
	add.f64 	%fd1788, %fd97, %fd1787;
	mul.f64 	%fd1789, %fd1788, %fd1788;
	mul.f64 	%fd1790, %fd1788, %fd1789;
	rsqrt.approx.f64 	%fd1791, %fd1790;
	mul.f64 	%fd1792, %fd1781, %fd1791;
	fma.rn.f64 	%fd1793, %fd1782, %fd1792, %fd1775;
	fma.rn.f64 	%fd1794, %fd1783, %fd1792, %fd1776;
	fma.rn.f64 	%fd1795, %fd1784, %fd1792, %fd1777;
	ld.shared.v2.f64 	{%fd1796, %fd1797}, [%r74+896];
	ld.shared.v2.f64 	{%fd1798, %fd1799}, [%r74+912];
	sub.f64 	%fd1800, %fd1796, %fd1;
	sub.f64 	%fd1801, %fd1797, %fd2;
	sub.f64 	%fd1802, %fd1798, %fd3;
	mul.f64 	%fd1803, %fd1801, %fd1801;
	fma.rn.f64 	%fd1804, %fd1800, %fd1800, %fd1803;
	fma.rn.f64 	%fd1805, %fd1802, %fd1802, %fd1804;
	add.f64 	%fd1806, %fd97, %fd1805;
	mul.f64 	%fd1807, %fd1806, %fd1806;
	mul.f64 	%fd1808, %fd1806, %fd1807;
	rsqrt.approx.f64 	%fd1809, %fd1808;
	mul.f64 	%fd1810, %fd1799, %fd1809;
	fma.rn.f64 	%fd1811, %fd1800, %fd1810, %fd1793;
	fma.rn.f64 	%fd1812, %fd1801, %fd1810, %fd1794;
	fma.rn.f64 	%fd1813, %fd1802, %fd1810, %fd1795;
	ld.shared.v2.f64 	{%fd1814, %fd1815}, [%r74+928];
	ld.shared.v2.f64 	{%fd1816, %fd1817}, [%r74+944];
	sub.f64 	%fd1818, %fd1814, %fd1;
	sub.f64 	%fd1819, %fd1815, %fd2;
	sub.f64 	%fd1820, %fd1816, %fd3;
	mul.f64 	%fd1821, %fd1819, %fd1819;
	fma.rn.f64 	%fd1822, %fd1818, %fd1818, %fd1821;
	fma.rn.f64 	%fd1823, %fd1820, %fd1820, %fd1822;
	add.f64 	%fd1824, %fd97, %fd1823;
	mul.f64 	%fd1825, %fd1824, %fd1824;
	mul.f64 	%fd1826, %fd1824, %fd1825;
	rsqrt.approx.f64 	%fd1827, %fd1826;
	mul.f64 	%fd1828, %fd1817, %fd1827;
	fma.rn.f64 	%fd1829, %fd1818, %fd1828, %fd1811;
	fma.rn.f64 	%fd1830, %fd1819, %fd1828, %fd1812;
	fma.rn.f64 	%fd1831, %fd1820, %fd1828, %fd1813;
	ld.shared.v2.f64 	{%fd1832, %fd1833}, [%r74+960];
	ld.shared.v2.f64 	{%fd1834, %fd1835}, [%r74+976];
	sub.f64 	%fd1836, %fd1832, %fd1;
	sub.f64 	%fd1837, %fd1833, %fd2;
	sub.f64 	%fd1838, %fd1834, %fd3;
	mul.f64 	%fd1839, %fd1837, %fd1837;
	fma.rn.f64 	%fd1840, %fd1836, %fd1836, %fd1839;
	fma.rn.f64 	%fd1841, %fd1838, %fd1838, %fd1840;
	add.f64 	%fd1842, %fd97, %fd1841;
	mul.f64 	%fd1843, %fd1842, %fd1842;
	mul.f64 	%fd1844, %fd1842, %fd1843;
	rsqrt.approx.f64 	%fd1845, %fd1844;
	mul.f64 	%fd1846, %fd1835, %fd1845;
	fma.rn.f64 	%fd1847, %fd1836, %fd1846, %fd1829;
	fma.rn.f64 	%fd1848, %fd1837, %fd1846, %fd1830;
	fma.rn.f64 	%fd1849, %fd1838, %fd1846, %fd1831;
	ld.shared.v2.f64 	{%fd1850, %fd1851}, [%r74+992];
	ld.shared.v2.f64 	{%fd1852, %fd1853}, [%r74+1008];
	sub.f64 	%fd1854, %fd1850, %fd1;
	sub.f64 	%fd1855, %fd1851, %fd2;
	sub.f64 	%fd1856, %fd1852, %fd3;
	mul.f64 	%fd1857, %fd1855, %fd1855;
	fma.rn.f64 	%fd1858, %fd1854, %fd1854, %fd1857;
	fma.rn.f64 	%fd1859, %fd1856, %fd1856, %fd1858;
	add.f64 	%fd1860, %fd97, %fd1859;
	mul.f64 	%fd1861, %fd1860, %fd1860;
	mul.f64 	%fd1862, %fd1860, %fd1861;
	rsqrt.approx.f64 	%fd1863, %fd1862;
	mul.f64 	%fd1864, %fd1853, %fd1863;
	fma.rn.f64 	%fd2483, %fd1854, %fd1864, %fd1847;
	fma.rn.f64 	%fd2484, %fd1855, %fd1864, %fd1848;
	fma.rn.f64 	%fd2485, %fd1856, %fd1864, %fd1849;
	add.s32 	%r98, %r98, 32;
	and.b32  	%r100, %r1, 2016;
	setp.ne.s32 	%p14, %r98, %r100;
	@%p14 bra 	$L__BB0_19;
$L__BB0_20:
	@%p5 bra 	$L__BB0_23;
	mov.b32 	%r101, 0;
$L__BB0_22:
	.pragma "nounroll";
	shl.b32 	%r76, %r100, 5;
	mov.u32 	%r77, bodyData;
	add.s32 	%r78, %r77, %r76;
	ld.shared.v2.f64 	{%fd1865, %fd1866}, [%r78];
	ld.shared.v2.f64 	{%fd1867, %fd1868}, [%r78+16];
	sub.f64 	%fd1869, %fd1865, %fd1;
	sub.f64 	%fd1870, %fd1866, %fd2;
	sub.f64 	%fd1871, %fd1867, %fd3;
	mul.f64 	%fd1872, %fd1870, %fd1870;
	fma.rn.f64 	%fd1873, %fd1869, %fd1869, %fd1872;
	fma.rn.f64 	%fd1874, %fd1871, %fd1871, %fd1873;
	add.f64 	%fd1875, %fd97, %fd1874;
	mul.f64 	%fd1876, %fd1875, %fd1875;
	mul.f64 	%fd1877, %fd1875, %fd1876;
	rsqrt.approx.f64 	%fd1878, %fd1877;
	mul.f64 	%fd1879, %fd1868, %fd1878;
	fma.rn.f64 	%fd2483, %fd1869, %fd1879, %fd2483;
	fma.rn.f64 	%fd2484, %fd1870, %fd1879, %fd2484;
	fma.rn.f64 	%fd2485, %fd1871, %fd1879, %fd2485;
	add.s32 	%r100, %r100, 1;
	add.s32 	%r101, %r101, 1;
	setp.ne.s32 	%p16, %r101, %r5;
	@%p16 bra 	$L__BB0_22;
$L__BB0_23:
	bar.sync 	0;
	add.s32 	%r37, %r28, %r1;
	setp.ge.s32 	%p17, %r37, %r47;
	@%p17 bra 	$L__BB0_31;
	cvt.u64.u32 	%rd17, %r19;
	add.s64 	%rd18, %rd5, %rd17;
	ld.global.v2.f64 	{%fd1881, %fd1882}, [%rd18];
	ld.global.v2.f64 	{%fd1883, %fd1884}, [%rd18+16];
	st.shared.v2.f64 	[%r4], {%fd1881, %fd1882};
	st.shared.v2.f64 	[%r4+16], {%fd1883, %fd1884};
	bar.sync 	0;
	mov.b32 	%r104, 0;
	@%p3 bra 	$L__BB0_27;
	mov.b32 	%r102, 0;
$L__BB0_26:
	.pragma "nounroll";
	shl.b32 	%r81, %r102, 5;
	mov.u32 	%r82, bodyData;
	add.s32 	%r83, %r82, %r81;
	ld.shared.v2.f64 	{%fd1885, %fd1886}, [%r83];
	ld.shared.v2.f64 	{%fd1887, %fd1888}, [%r83+16];
	sub.f64 	%fd1889, %fd1885, %fd1;
	sub.f64 	%fd1890, %fd1886, %fd2;
	sub.f64 	%fd1891, %fd1887, %fd3;
	mul.f64 	%fd1892, %fd1890, %fd1890;
	fma.rn.f64 	%fd1893, %fd1889, %fd1889, %fd1892;
	fma.rn.f64 	%fd1894, %fd1891, %fd1891, %fd1893;
	add.f64 	%fd1895, %fd97, %fd1894;
	mul.f64 	%fd1896, %fd1895, %fd1895;
	mul.f64 	%fd1897, %fd1895, %fd1896;
	rsqrt.approx.f64 	%fd1898, %fd1897;
	mul.f64 	%fd1899, %fd1888, %fd1898;
	fma.rn.f64 	%fd1900, %fd1889, %fd1899, %fd2483;
	fma.rn.f64 	%fd1901, %fd1890, %fd1899, %fd2484;
	fma.rn.f64 	%fd1902, %fd1891, %fd1899, %fd2485;
	ld.shared.v2.f64 	{%fd1903, %fd1904}, [%r83+32];
	ld.shared.v2.f64 	{%fd1905, %fd1906}, [%r83+48];
	sub.f64 	%fd1907, %fd1903, %fd1;
	sub.f64 	%fd1908, %fd1904, %fd2;
	sub.f64 	%fd1909, %fd1905, %fd3;
	mul.f64 	%fd1910, %fd1908, %fd1908;
	fma.rn.f64 	%fd1911, %fd1907, %fd1907, %fd1910;
	fma.rn.f64 	%fd1912, %fd1909, %fd1909, %fd1911;
	add.f64 	%fd1913, %fd97, %fd1912;
	mul.f64 	%fd1914, %fd1913, %fd1913;
	mul.f64 	%fd1915, %fd1913, %fd1914;
	rsqrt.approx.f64 	%fd1916, %fd1915;
	mul.f64 	%fd1917, %fd1906, %fd1916;
	fma.rn.f64 	%fd1918, %fd1907, %fd1917, %fd1900;
	fma.rn.f64 	%fd1919, %fd1908, %fd1917, %fd1901;
	fma.rn.f64 	%fd1920, %fd1909, %fd1917, %fd1902;
	ld.shared.v2.f64 	{%fd1921, %fd1922}, [%r83+64];
	ld.shared.v2.f64 	{%fd1923, %fd1924}, [%r83+80];
	sub.f64 	%fd1925, %fd1921, %fd1;
	sub.f64 	%fd1926, %fd1922, %fd2;
	sub.f64 	%fd1927, %fd1923, %fd3;
	mul.f64 	%fd1928, %fd1926, %fd1926;
	fma.rn.f64 	%fd1929, %fd1925, %fd1925, %fd1928;
	fma.rn.f64 	%fd1930, %fd1927, %fd1927, %fd1929;
	add.f64 	%fd1931, %fd97, %fd1930;
	mul.f64 	%fd1932, %fd1931, %fd1931;
	mul.f64 	%fd1933, %fd1931, %fd1932;
	rsqrt.approx.f64 	%fd1934, %fd1933;
	mul.f64 	%fd1935, %fd1924, %fd1934;
	fma.rn.f64 	%fd1936, %fd1925, %fd1935, %fd1918;
	fma.rn.f64 	%fd1937, %fd1926, %fd1935, %fd1919;
	fma.rn.f64 	%fd1938, %fd1927, %fd1935, %fd1920;
	ld.shared.v2.f64 	{%fd1939, %fd1940}, [%r83+96];
	ld.shared.v2.f64 	{%fd1941, %fd1942}, [%r83+112];
	sub.f64 	%fd1943, %fd1939, %fd1;
	sub.f64 	%fd1944, %fd1940, %fd2;
	sub.f64 	%fd1945, %fd1941, %fd3;
	mul.f64 	%fd1946, %fd1944, %fd1944;
	fma.rn.f64 	%fd1947, %fd1943, %fd1943, %fd1946;
	fma.rn.f64 	%fd1948, %fd1945, %fd1945, %fd1947;
	add.f64 	%fd1949, %fd97, %fd1948;
	mul.f64 	%fd1950, %fd1949, %fd1949;
	mul.f64 	%fd1951, %fd1949, %fd1950;
	rsqrt.approx.f64 	%fd1952, %fd1951;
	mul.f64 	%fd1953, %fd1942, %fd1952;
	fma.rn.f64 	%fd1954, %fd1943, %fd1953, %fd1936;
	fma.rn.f64 	%fd1955, %fd1944, %fd1953, %fd1937;
	fma.rn.f64 	%fd1956, %fd1945, %fd1953, %fd1938;
	ld.shared.v2.f64 	{%fd1957, %fd1958}, [%r83+128];
	ld.shared.v2.f64 	{%fd1959, %fd1960}, [%r83+144];
	sub.f64 	%fd1961, %fd1957, %fd1;
	sub.f64 	%fd1962, %fd1958, %fd2;
	sub.f64 	%fd1963, %fd1959, %fd3;
	mul.f64 	%fd1964, %fd1962, %fd1962;
	fma.rn.f64 	%fd1965, %fd1961, %fd1961, %fd1964;
	fma.rn.f64 	%fd1966, %fd1963, %fd1963, %fd1965;
	add.f64 	%fd1967, %fd97, %fd1966;
	mul.f64 	%fd1968, %fd1967, %fd1967;
	mul.f64 	%fd1969, %fd1967, %fd1968;
	rsqrt.approx.f64 	%fd1970, %fd1969;
	mul.f64 	%fd1971, %fd1960, %fd1970;
	fma.rn.f64 	%fd1972, %fd1961, %fd1971, %fd1954;
	fma.rn.f64 	%fd1973, %fd1962, %fd1971, %fd1955;
	fma.rn.f64 	%fd1974, %fd1963, %fd1971, %fd1956;
	ld.shared.v2.f64 	{%fd1975, %fd1976}, [%r83+160];
	ld.shared.v2.f64 	{%fd1977, %fd1978}, [%r83+176];
	sub.f64 	%fd1979, %fd1975, %fd1;
	sub.f64 	%fd1980, %fd1976, %fd2;
	sub.f64 	%fd1981, %fd1977, %fd3;
	mul.f64 	%fd1982, %fd1980, %fd1980;
	fma.rn.f64 	%fd1983, %fd1979, %fd1979, %fd1982;
	fma.rn.f64 	%fd1984, %fd1981, %fd1981, %fd1983;
	add.f64 	%fd1985, %fd97, %fd1984;
	mul.f64 	%fd1986, %fd1985, %fd1985;
	mul.f64 	%fd1987, %fd1985, %fd1986;
	rsqrt.approx.f64 	%fd1988, %fd1987;
	mul.f64 	%fd1989, %fd1978, %fd1988;
	fma.rn.f64 	%fd1990, %fd1979, %fd1989, %fd1972;
	fma.rn.f64 	%fd1991, %fd1980, %fd1989, %fd1973;
	fma.rn.f64 	%fd1992, %fd1981, %fd1989, %fd1974;
	ld.shared.v2.f64 	{%fd1993, %fd1994}, [%r83+192];
	ld.shared.v2.f64 	{%fd1995, %fd1996}, [%r83+208];
	sub.f64 	%fd1997, %fd1993, %fd1;
	sub.f64 	%fd1998, %fd1994, %fd2;
	sub.f64 	%fd1999, %fd1995, %fd3;
	mul.f64 	%fd2000, %fd1998, %fd1998;
	fma.rn.f64 	%fd2001, %fd1997, %fd1997, %fd2000;
	fma.rn.f64 	%fd2002, %fd1999, %fd1999, %fd2001;
	add.f64 	%fd2003, %fd97, %fd2002;
	mul.f64 	%fd2004, %fd2003, %fd2003;
	mul.f64 	%fd2005, %fd2003, %fd2004;
	rsqrt.approx.f64 	%fd2006, %fd2005;
	mul.f64 	%fd2007, %fd1996, %fd2006;
	fma.rn.f64 	%fd2008, %fd1997, %fd2007, %fd1990;
	fma.rn.f64 	%fd2009, %fd1998, %fd2007, %fd1991;
	fma.rn.f64 	%fd2010, %fd1999, %fd2007, %fd1992;
	ld.shared.v2.f64 	{%fd2011, %fd2012}, [%r83+224];
	ld.shared.v2.f64 	{%fd2013, %fd2014}, [%r83+240];
	sub.f64 	%fd2015, %fd2011, %fd1;
	sub.f64 	%fd2016, %fd2012, %fd2;
	sub.f64 	%fd2017, %fd2013, %fd3;
	mul.f64 	%fd2018, %fd2016, %fd2016;
	fma.rn.f64 	%fd2019, %fd2015, %fd2015, %fd2018;
	fma.rn.f64 	%fd2020, %fd2017, %fd2017, %fd2019;
	add.f64 	%fd2021, %fd97, %fd2020;
	mul.f64 	%fd2022, %fd2021, %fd2021;
	mul.f64 	%fd2023, %fd2021, %fd2022;
	rsqrt.approx.f64 	%fd2024, %fd2023;
	mul.f64 	%fd2025, %fd2014, %fd2024;
	fma.rn.f64 	%fd2026, %fd2015, %fd2025, %fd2008;
	fma.rn.f64 	%fd2027, %fd2016, %fd2025, %fd2009;
	fma.rn.f64 	%fd2028, %fd2017, %fd2025, %fd2010;
	ld.shared.v2.f64 	{%fd2029, %fd2030}, [%r83+256];
	ld.shared.v2.f64 	{%fd2031, %fd2032}, [%r83+272];
	sub.f64 	%fd2033, %fd2029, %fd1;
	sub.f64 	%fd2034, %fd2030, %fd2;
	sub.f64 	%fd2035, %fd2031, %fd3;
	mul.f64 	%fd2036, %fd2034, %fd2034;
	fma.rn.f64 	%fd2037, %fd2033, %fd2033, %fd2036;
	fma.rn.f64 	%fd2038, %fd2035, %fd2035, %fd2037;
	add.f64 	%fd2039, %fd97, %fd2038;
	mul.f64 	%fd2040, %fd2039, %fd2039;
	mul.f64 	%fd2041, %fd2039, %fd2040;
	rsqrt.approx.f64 	%fd2042, %fd2041;
	mul.f64 	%fd2043, %fd2032, %fd2042;
	fma.rn.f64 	%fd2044, %fd2033, %fd2043, %fd2026;
	fma.rn.f64 	%fd2045, %fd2034, %fd2043, %fd2027;
	fma.rn.f64 	%fd2046, %fd2035, %fd2043, %fd2028;
	ld.shared.v2.f64 	{%fd2047, %fd2048}, [%r83+288];
	ld.shared.v2.f64 	{%fd2049, %fd2050}, [%r83+304];
	sub.f64 	%fd2051, %fd2047, %fd1;
	sub.f64 	%fd2052, %fd2048, %fd2;
	sub.f64 	%fd2053, %fd2049, %fd3;
	mul.f64 	%fd2054, %fd2052, %fd2052;
	fma.rn.f64 	%fd2055, %fd2051, %fd2051, %fd2054;
	fma.rn.f64 	%fd2056, %fd2053, %fd2053, %fd2055;
	add.f64 	%fd2057, %fd97, %fd2056;
	mul.f64 	%fd2058, %fd2057, %fd2057;
	mul.f64 	%fd2059, %fd2057, %fd2058;
	rsqrt.approx.f64 	%fd2060, %fd2059;
	mul.f64 	%fd2061, %fd2050, %fd2060;
	fma.rn.f64 	%fd2062, %fd2051, %fd2061, %fd2044;
	fma.rn.f64 	%fd2063, %fd2052, %fd2061, %fd2045;
	fma.rn.f64 	%fd2064, %fd2053, %fd2061, %fd2046;
	ld.shared.v2.f64 	{%fd2065, %fd2066}, [%r83+320];
	ld.shared.v2.f64 	{%fd2067, %fd2068}, [%r83+336];
	sub.f64 	%fd2069, %fd2065, %fd1;
	sub.f64 	%fd2070, %fd2066, %fd2;
	sub.f64 	%fd2071, %fd2067, %fd3;
	mul.f64 	%fd2072, %fd2070, %fd2070;
	fma.rn.f64 	%fd2073, %fd2069, %fd2069, %fd2072;
	fma.rn.f64 	%fd2074, %fd2071, %fd2071, %fd2073;
	add.f64 	%fd2075, %fd97, %fd2074;
	mul.f64 	%fd2076, %fd2075, %fd2075;
	mul.f64 	%fd2077, %fd2075, %fd2076;
	rsqrt.approx.f64 	%fd2078, %fd2077;
	mul.f64 	%fd2079, %fd2068, %fd2078;
	fma.rn.f64 	%fd2080, %fd2069, %fd2079, %fd2062;
	fma.rn.f64 	%fd2081, %fd2070, %fd2079, %fd2063;
	fma.rn.f64 	%fd2082, %fd2071, %fd2079, %fd2064;
	ld.shared.v2.f64 	{%fd2083, %fd2084}, [%r83+352];
	ld.shared.v2.f64 	{%fd2085, %fd2086}, [%r83+368];
	sub.f64 	%fd2087, %fd2083, %fd1;
	sub.f64 	%fd2088, %fd2084, %fd2;
	sub.f64 	%fd2089, %fd2085, %fd3;
	mul.f64 	%fd2090, %fd2088, %fd2088;
	fma.rn.f64 	%fd2091, %fd2087, %fd2087, %fd2090;
	fma.rn.f64 	%fd2092, %fd2089, %fd2089, %fd2091;
	add.f64 	%fd2093, %fd97, %fd2092;
	mul.f64 	%fd2094, %fd2093, %fd2093;
	mul.f64 	%fd2095, %fd2093, %fd2094;
	rsqrt.approx.f64 	%fd2096, %fd2095;
	mul.f64 	%fd2097, %fd2086, %fd2096;
	fma.rn.f64 	%fd2098, %fd2087, %fd2097, %fd2080;
	fma.rn.f64 	%fd2099, %fd2088, %fd2097, %fd2081;
	fma.rn.f64 	%fd2100, %fd2089, %fd2097, %fd2082;
	ld.shared.v2.f64 	{%fd2101, %fd2102}, [%r83+384];
	ld.shared.v2.f64 	{%fd2103, %fd2104}, [%r83+400];
	sub.f64 	%fd2105, %fd2101, %fd1;
	sub.f64 	%fd2106, %fd2102, %fd2;
	sub.f64 	%fd2107, %fd2103, %fd3;
	mul.f64 	%fd2108, %fd2106, %fd2106;
	fma.rn.f64 	%fd2109, %fd2105, %fd2105, %fd2108;
	fma.rn.f64 	%fd2110, %fd2107, %fd2107, %fd2109;
	add.f64 	%fd2111, %fd97, %fd2110;
	mul.f64 	%fd2112, %fd2111, %fd2111;
	mul.f64 	%fd2113, %fd2111, %fd2112;
	rsqrt.approx.f64 	%fd2114, %fd2113;
	mul.f64 	%fd2115, %fd2104, %fd2114;
	fma.rn.f64 	%fd2116, %fd2105, %fd2115, %fd2098;
	fma.rn.f64 	%fd2117, %fd2106, %fd2115, %fd2099;
	fma.rn.f64 	%fd2118, %fd2107, %fd2115, %fd2100;
	ld.shared.v2.f64 	{%fd2119, %fd2120}, [%r83+416];
	ld.shared.v2.f64 	{%fd2121, %fd2122}, [%r83+432];
	sub.f64 	%fd2123, %fd2119, %fd1;
	sub.f64 	%fd2124, %fd2120, %fd2;
	sub.f64 	%fd2125, %fd2121, %fd3;
	mul.f64 	%fd2126, %fd2124, %fd2124;
	fma.rn.f64 	%fd2127, %fd2123, %fd2123, %fd2126;
	fma.rn.f64 	%fd2128, %fd2125, %fd2125, %fd2127;
	add.f64 	%fd2129, %fd97, %fd2128;
	mul.f64 	%fd2130, %fd2129, %fd2129;
	mul.f64 	%fd2131, %fd2129, %fd2130;
	rsqrt.approx.f64 	%fd2132, %fd2131;
	mul.f64 	%fd2133, %fd2122, %fd2132;
	fma.rn.f64 	%fd2134, %fd2123, %fd2133, %fd2116;
	fma.rn.f64 	%fd2135, %fd2124, %fd2133, %fd2117;
	fma.rn.f64 	%fd2136, %fd2125, %fd2133, %fd2118;
	ld.shared.v2.f64 	{%fd2137, %fd2138}, [%r83+448];
	ld.shared.v2.f64 	{%fd2139, %fd2140}, [%r83+464];
	sub.f64 	%fd2141, %fd2137, %fd1;
	sub.f64 	%fd2142, %fd2138, %fd2;
	sub.f64 	%fd2143, %fd2139, %fd3;
	mul.f64 	%fd2144, %fd2142, %fd2142;
	fma.rn.f64 	%fd2145, %fd2141, %fd2141, %fd2144;
	fma.rn.f64 	%fd2146, %fd2143, %fd2143, %fd2145;
	add.f64 	%fd2147, %fd97, %fd2146;
	mul.f64 	%fd2148, %fd2147, %fd2147;
	mul.f64 	%fd2149, %fd2147, %fd2148;
	rsqrt.approx.f64 	%fd2150, %fd2149;
	mul.f64 	%fd2151, %fd2140, %fd2150;
	fma.rn.f64 	%fd2152, %fd2141, %fd2151, %fd2134;
	fma.rn.f64 	%fd2153, %fd2142, %fd2151, %fd2135;
	fma.rn.f64 	%fd2154, %fd2143, %fd2151, %fd2136;
	ld.shared.v2.f64 	{%fd2155, %fd2156}, [%r83+480];
	ld.shared.v2.f64 	{%fd2157, %fd2158}, [%r83+496];
	sub.f64 	%fd2159, %fd2155, %fd1;
	sub.f64 	%fd2160, %fd2156, %fd2;
	sub.f64 	%fd2161, %fd2157, %fd3;
	mul.f64 	%fd2162, %fd2160, %fd2160;
	fma.rn.f64 	%fd2163, %fd2159, %fd2159, %fd2162;
	fma.rn.f64 	%fd2164, %fd2161, %fd2161, %fd2163;
	add.f64 	%fd2165, %fd97, %fd2164;
	mul.f64 	%fd2166, %fd2165, %fd2165;
	mul.f64 	%fd2167, %fd2165, %fd2166;
	rsqrt.approx.f64 	%fd2168, %fd2167;
	mul.f64 	%fd2169, %fd2158, %fd2168;
	fma.rn.f64 	%fd2170, %fd2159, %fd2169, %fd2152;
	fma.rn.f64 	%fd2171, %fd2160, %fd2169, %fd2153;
	fma.rn.f64 	%fd2172, %fd2161, %fd2169, %fd2154;
	ld.shared.v2.f64 	{%fd2173, %fd2174}, [%r83+512];
	ld.shared.v2.f64 	{%fd2175, %fd2176}, [%r83+528];
	sub.f64 	%fd2177, %fd2173, %fd1;
	sub.f64 	%fd2178, %fd2174, %fd2;
	sub.f64 	%fd2179, %fd2175, %fd3;
	mul.f64 	%fd2180, %fd2178, %fd2178;
	fma.rn.f64 	%fd2181, %fd2177, %fd2177, %fd2180;
	fma.rn.f64 	%fd2182, %fd2179, %fd2179, %fd2181;
	add.f64 	%fd2183, %fd97, %fd2182;
	mul.f64 	%fd2184, %fd2183, %fd2183;
	mul.f64 	%fd2185, %fd2183, %fd2184;
	rsqrt.approx.f64 	%fd2186, %fd2185;
	mul.f64 	%fd2187, %fd2176, %fd2186;
	fma.rn.f64 	%fd2188, %fd2177, %fd2187, %fd2170;
	fma.rn.f64 	%fd2189, %fd2178, %fd2187, %fd2171;
	fma.rn.f64 	%fd2190, %fd2179, %fd2187, %fd2172;
	ld.shared.v2.f64 	{%fd2191, %fd2192}, [%r83+544];
	ld.shared.v2.f64 	{%fd2193, %fd2194}, [%r83+560];
	sub.f64 	%fd2195, %fd2191, %fd1;
	sub.f64 	%fd2196, %fd2192, %fd2;
	sub.f64 	%fd2197, %fd2193, %fd3;
	mul.f64 	%fd2198, %fd2196, %fd2196;
	fma.rn.f64 	%fd2199, %fd2195, %fd2195, %fd2198;
	fma.rn.f64 	%fd2200, %fd2197, %fd2197, %fd2199;
	add.f64 	%fd2201, %fd97, %fd2200;
	mul.f64 	%fd2202, %fd2201, %fd2201;
	mul.f64 	%fd2203, %fd2201, %fd2202;
	rsqrt.approx.f64 	%fd2204, %fd2203;
	mul.f64 	%fd2205, %fd2194, %fd2204;
	fma.rn.f64 	%fd2206, %fd2195, %fd2205, %fd2188;
	fma.rn.f64 	%fd2207, %fd2196, %fd2205, %fd2189;
	fma.rn.f64 	%fd2208, %fd2197, %fd2205, %fd2190;
	ld.shared.v2.f64 	{%fd2209, %fd2210}, [%r83+576];
	ld.shared.v2.f64 	{%fd2211, %fd2212}, [%r83+592];
	sub.f64 	%fd2213, %fd2209, %fd1;
	sub.f64 	%fd2214, %fd2210, %fd2;
	sub.f64 	%fd2215, %fd2211, %fd3;
	mul.f64 	%fd2216, %fd2214, %fd2214;
	fma.rn.f64 	%fd2217, %fd2213, %fd2213, %fd2216;
	fma.rn.f64 	%fd2218, %fd2215, %fd2215, %fd2217;
	add.f64 	%fd2219, %fd97, %fd2218;
	mul.f64 	%fd2220, %fd2219, %fd2219;
	mul.f64 	%fd2221, %fd2219, %fd2220;
	rsqrt.approx.f64 	%fd2222, %fd2221;
	mul.f64 	%fd2223, %fd2212, %fd2222;
	fma.rn.f64 	%fd2224, %fd2213, %fd2223, %fd2206;
	fma.rn.f64 	%fd2225, %fd2214, %fd2223, %fd2207;
	fma.rn.f64 	%fd2226, %fd2215, %fd2223, %fd2208;
	ld.shared.v2.f64 	{%fd2227, %fd2228}, [%r83+608];
	ld.shared.v2.f64 	{%fd2229, %fd2230}, [%r83+624];
	sub.f64 	%fd2231, %fd2227, %fd1;
	sub.f64 	%fd2232, %fd2228, %fd2;
	sub.f64 	%fd2233, %fd2229, %fd3;
	mul.f64 	%fd2234, %fd2232, %fd2232;
	fma.rn.f64 	%fd2235, %fd2231, %fd2231, %fd2234;
	fma.rn.f64 	%fd2236, %fd2233, %fd2233, %fd2235;
	add.f64 	%fd2237, %fd97, %fd2236;
	mul.f64 	%fd2238, %fd2237, %fd2237;
	mul.f64 	%fd2239, %fd2237, %fd2238;
	rsqrt.approx.f64 	%fd2240, %fd2239;
	mul.f64 	%fd2241, %fd2230, %fd2240;
	fma.rn.f64 	%fd2242, %fd2231, %fd2241, %fd2224;
	fma.rn.f64 	%fd2243, %fd2232, %fd2241, %fd2225;
	fma.rn.f64 	%fd2244, %fd2233, %fd2241, %fd2226;
	ld.shared.v2.f64 	{%fd2245, %fd2246}, [%r83+640];
	ld.shared.v2.f64 	{%fd2247, %fd2248}, [%r83+656];
	sub.f64 	%fd2249, %fd2245, %fd1;
	sub.f64 	%fd2250, %fd2246, %fd2;
	sub.f64 	%fd2251, %fd2247, %fd3;
	mul.f64 	%fd2252, %fd2250, %fd2250;
	fma.rn.f64 	%fd2253, %fd2249, %fd2249, %fd2252;
	fma.rn.f64 	%fd2254, %fd2251, %fd2251, %fd2253;
	add.f64 	%fd2255, %fd97, %fd2254;
	mul.f64 	%fd2256, %fd2255, %fd2255;
	mul.f64 	%fd2257, %fd2255, %fd2256;
	rsqrt.approx.f64 	%fd2258, %fd2257;
	mul.f64 	%fd2259, %fd2248, %fd2258;
	fma.rn.f64 	%fd2260, %fd2249, %fd2259, %fd2242;
	fma.rn.f64 	%fd2261, %fd2250, %fd2259, %fd2243;
	fma.rn.f64 	%fd2262, %fd2251, %fd2259, %fd2244;
	ld.shared.v2.f64 	{%fd2263, %fd2264}, [%r83+672];
	ld.shared.v2.f64 	{%fd2265, %fd2266}, [%r83+688];
	sub.f64 	%fd2267, %fd2263, %fd1;
	sub.f64 	%fd2268, %fd2264, %fd2;
	sub.f64 	%fd2269, %fd2265, %fd3;
	mul.f64 	%fd2270, %fd2268, %fd2268;
	fma.rn.f64 	%fd2271, %fd2267, %fd2267, %fd2270;
	fma.rn.f64 	%fd2272, %fd2269, %fd2269, %fd2271;
	add.f64 	%fd2273, %fd97, %fd2272;
	mul.f64 	%fd2274, %fd2273, %fd2273;
	mul.f64 	%fd2275, %fd2273, %fd2274;
	rsqrt.approx.f64 	%fd2276, %fd2275;
	mul.f64 	%fd2277, %fd2266, %fd2276;
	fma.rn.f64 	%fd2278, %fd2267, %fd2277, %fd2260;
	fma.rn.f64 	%fd2279, %fd2268, %fd2277, %fd2261;
	fma.rn.f64 	%fd2280, %fd2269, %fd2277, %fd2262;
	ld.shared.v2.f64 	{%fd2281, %fd2282}, [%r83+704];
	ld.shared.v2.f64 	{%fd2283, %fd2284}, [%r83+720];
	sub.f64 	%fd2285, %fd2281, %fd1;
	sub.f64 	%fd2286, %fd2282, %fd2;
	sub.f64 	%fd2287, %fd2283, %fd3;
	mul.f64 	%fd2288, %fd2286, %fd2286;
	fma.rn.f64 	%fd2289, %fd2285, %fd2285, %fd2288;
	fma.rn.f64 	%fd2290, %fd2287, %fd2287, %fd2289;
	add.f64 	%fd2291, %fd97, %fd2290;
	mul.f64 	%fd2292, %fd2291, %fd2291;
	mul.f64 	%fd2293, %fd2291, %fd2292;
	rsqrt.approx.f64 	%fd2294, %fd2293;
	mul.f64 	%fd2295, %fd2284, %fd2294;
	fma.rn.f64 	%fd2296, %fd2285, %fd2295, %fd2278;
	fma.rn.f64 	%fd2297, %fd2286, %fd2295, %fd2279;
	fma.rn.f64 	%fd2298, %fd2287, %fd2295, %fd2280;
	ld.shared.v2.f64 	{%fd2299, %fd2300}, [%r83+736];
	ld.shared.v2.f64 	{%fd2301, %fd2302}, [%r83+752];
	sub.f64 	%fd2303, %fd2299, %fd1;
	sub.f64 	%fd2304, %fd2300, %fd2;
	sub.f64 	%fd2305, %fd2301, %fd3;
	mul.f64 	%fd2306, %fd2304, %fd2304;
	fma.rn.f64 	%fd2307, %fd2303, %fd2303, %fd2306;
	fma.rn.f64 	%fd2308, %fd2305, %fd2305, %fd2307;
	add.f64 	%fd2309, %fd97, %fd2308;
	mul.f64 	%fd2310, %fd2309, %fd2309;
	mul.f64 	%fd2311, %fd2309, %fd2310;
	rsqrt.approx.f64 	%fd2312, %fd2311;
	mul.f64 	%fd2313, %fd2302, %fd2312;
	fma.rn.f64 	%fd2314, %fd2303, %fd2313, %fd2296;
	fma.rn.f64 	%fd2315, %fd2304, %fd2313, %fd2297;
	fma.rn.f64 	%fd2316, %fd2305, %fd2313, %fd2298;
	ld.shared.v2.f64 	{%fd2317, %fd2318}, [%r83+768];
	ld.shared.v2.f64 	{%fd2319, %fd2320}, [%r83+784];
	sub.f64 	%fd2321, %fd2317, %fd1;
	sub.f64 	%fd2322, %fd2318, %fd2;
	sub.f64 	%fd2323, %fd2319, %fd3;
	mul.f64 	%fd2324, %fd2322, %fd2322;
	fma.rn.f64 	%fd2325, %fd2321, %fd2321, %fd2324;
	fma.rn.f64 	%fd2326, %fd2323, %fd2323, %fd2325;
	add.f64 	%fd2327, %fd97, %fd2326;
	mul.f64 	%fd2328, %fd2327, %fd2327;
	mul.f64 	%fd2329, %fd2327, %fd2328;
	rsqrt.approx.f64 	%fd2330, %fd2329;
	mul.f64 	%fd2331, %fd2320, %fd2330;
	fma.rn.f64 	%fd2332, %fd2321, %fd2331, %fd2314;
	fma.rn.f64 	%fd2333, %fd2322, %fd2331, %fd2315;
	fma.rn.f64 	%fd2334, %fd2323, %fd2331, %fd2316;
	ld.shared.v2.f64 	{%fd2335, %fd2336}, [%r83+800];
	ld.shared.v2.f64 	{%fd2337, %fd2338}, [%r83+816];
	sub.f64 	%fd2339, %fd2335, %fd1;
	sub.f64 	%fd2340, %fd2336, %fd2;
	sub.f64 	%fd2341, %fd2337, %fd3;
	mul.f64 	%fd2342, %fd2340, %fd2340;
	fma.rn.f64 	%fd2343, %fd2339, %fd2339, %fd2342;
	fma.rn.f64 	%fd2344, %fd2341, %fd2341, %fd2343;
	add.f64 	%fd2345, %fd97, %fd2344;
	mul.f64 	%fd2346, %fd2345, %fd2345;
	mul.f64 	%fd2347, %fd2345, %fd2346;
	rsqrt.approx.f64 	%fd2348, %fd2347;
	mul.f64 	%fd2349, %fd2338, %fd2348;
	fma.rn.f64 	%fd2350, %fd2339, %fd2349, %fd2332;
	fma.rn.f64 	%fd2351, %fd2340, %fd2349, %fd2333;
	fma.rn.f64 	%fd2352, %fd2341, %fd2349, %fd2334;
	ld.shared.v2.f64 	{%fd2353, %fd2354}, [%r83+832];
	ld.shared.v2.f64 	{%fd2355, %fd2356}, [%r83+848];
	sub.f64 	%fd2357, %fd2353, %fd1;
	sub.f64 	%fd2358, %fd2354, %fd2;
	sub.f64 	%fd2359, %fd2355, %fd3;
	mul.f64 	%fd2360, %fd2358, %fd2358;
	fma.rn.f64 	%fd2361, %fd2357, %fd2357, %fd2360;
	fma.rn.f64 	%fd2362, %fd2359, %fd2359, %fd2361;
	add.f64 	%fd2363, %fd97, %fd2362;
	mul.f64 	%fd2364, %fd2363, %fd2363;
	mul.f64 	%fd2365, %fd2363, %fd2364;
	rsqrt.approx.f64 	%fd2366, %fd2365;
	mul.f64 	%fd2367, %fd2356, %fd2366;
	fma.rn.f64 	%fd2368, %fd2357, %fd2367, %fd2350;
	fma.rn.f64 	%fd2369, %fd2358, %fd2367, %fd2351;
	fma.rn.f64 	%fd2370, %fd2359, %fd2367, %fd2352;
	ld.shared.v2.f64 	{%fd2371, %fd2372}, [%r83+864];
	ld.shared.v2.f64 	{%fd2373, %fd2374}, [%r83+880];
	sub.f64 	%fd2375, %fd2371, %fd1;
	sub.f64 	%fd2376, %fd2372, %fd2;
	sub.f64 	%fd2377, %fd2373, %fd3;
	mul.f64 	%fd2378, %fd2376, %fd2376;
	fma.rn.f64 	%fd2379, %fd2375, %fd2375, %fd2378;
	fma.rn.f64 	%fd2380, %fd2377, %fd2377, %fd2379;
	add.f64 	%fd2381, %fd97, %fd2380;
	mul.f64 	%fd2382, %fd2381, %fd2381;
	mul.f64 	%fd2383, %fd2381, %fd2382;
	rsqrt.approx.f64 	%fd2384, %fd2383;
	mul.f64 	%fd2385, %fd2374, %fd2384;
	fma.rn.f64 	%fd2386, %fd2375, %fd2385, %fd2368;
	fma.rn.f64 	%fd2387, %fd2376, %fd2385, %fd2369;
	fma.rn.f64 	%fd2388, %fd2377, %fd2385, %fd2370;
	ld.shared.v2.f64 	{%fd2389, %fd2390}, [%r83+896];
	ld.shared.v2.f64 	{%fd2391, %fd2392}, [%r83+912];
	sub.f64 	%fd2393, %fd2389, %fd1;
	sub.f64 	%fd2394, %fd2390, %fd2;
	sub.f64 	%fd2395, %fd2391, %fd3;
	mul.f64 	%fd2396, %fd2394, %fd2394;
	fma.rn.f64 	%fd2397, %fd2393, %fd2393, %fd2396;
	fma.rn.f64 	%fd2398, %fd2395, %fd2395, %fd2397;
	add.f64 	%fd2399, %fd97, %fd2398;
	mul.f64 	%fd2400, %fd2399, %fd2399;
	mul.f64 	%fd2401, %fd2399, %fd2400;
	rsqrt.approx.f64 	%fd2402, %fd2401;
	mul.f64 	%fd2403, %fd2392, %fd2402;
	fma.rn.f64 	%fd2404, %fd2393, %fd2403, %fd2386;
	fma.rn.f64 	%fd2405, %fd2394, %fd2403, %fd2387;
	fma.rn.f64 	%fd2406, %fd2395, %fd2403, %fd2388;
	ld.shared.v2.f64 	{%fd2407, %fd2408}, [%r83+928];
	ld.shared.v2.f64 	{%fd2409, %fd2410}, [%r83+944];
	sub.f64 	%fd2411, %fd2407, %fd1;
	sub.f64 	%fd2412, %fd2408, %fd2;
	sub.f64 	%fd2413, %fd2409, %fd3;
	mul.f64 	%fd2414, %fd2412, %fd2412;
	fma.rn.f64 	%fd2415, %fd2411, %fd2411, %fd2414;
	fma.rn.f64 	%fd2416, %fd2413, %fd2413, %fd2415;
	add.f64 	%fd2417, %fd97, %fd2416;
	mul.f64 	%fd2418, %fd2417, %fd2417;
	mul.f64 	%fd2419, %fd2417, %fd2418;
	rsqrt.approx.f64 	%fd2420, %fd2419;
	mul.f64 	%fd2421, %fd2410, %fd2420;
	fma.rn.f64 	%fd2422, %fd2411, %fd2421, %fd2404;
	fma.rn.f64 	%fd2423, %fd2412, %fd2421, %fd2405;
	fma.rn.f64 	%fd2424, %fd2413, %fd2421, %fd2406;
	ld.shared.v2.f64 	{%fd2425, %fd2426}, [%r83+960];
	ld.shared.v2.f64 	{%fd2427, %fd2428}, [%r83+976];
	sub.f64 	%fd2429, %fd2425, %fd1;
	sub.f64 	%fd2430, %fd2426, %fd2;
	sub.f64 	%fd2431, %fd2427, %fd3;
	mul.f64 	%fd2432, %fd2430, %fd2430;
	fma.rn.f64 	%fd2433, %fd2429, %fd2429, %fd2432;
	fma.rn.f64 	%fd2434, %fd2431, %fd2431, %fd2433;
	add.f64 	%fd2435, %fd97, %fd2434;
	mul.f64 	%fd2436, %fd2435, %fd2435;
	mul.f64 	%fd2437, %fd2435, %fd2436;
	rsqrt.approx.f64 	%fd2438, %fd2437;
	mul.f64 	%fd2439, %fd2428, %fd2438;
	fma.rn.f64 	%fd2440, %fd2429, %fd2439, %fd2422;
	fma.rn.f64 	%fd2441, %fd2430, %fd2439, %fd2423;
	fma.rn.f64 	%fd2442, %fd2431, %fd2439, %fd2424;
	ld.shared.v2.f64 	{%fd2443, %fd2444}, [%r83+992];
	ld.shared.v2.f64 	{%fd2445, %fd2446}, [%r83+1008];
	sub.f64 	%fd2447, %fd2443, %fd1;
	sub.f64 	%fd2448, %fd2444, %fd2;
	sub.f64 	%fd2449, %fd2445, %fd3;
	mul.f64 	%fd2450, %fd2448, %fd2448;
	fma.rn.f64 	%fd2451, %fd2447, %fd2447, %fd2450;
	fma.rn.f64 	%fd2452, %fd2449, %fd2449, %fd2451;
	add.f64 	%fd2453, %fd97, %fd2452;
	mul.f64 	%fd2454, %fd2453, %fd2453;
	mul.f64 	%fd2455, %fd2453, %fd2454;
	rsqrt.approx.f64 	%fd2456, %fd2455;
	mul.f64 	%fd2457, %fd2446, %fd2456;
	fma.rn.f64 	%fd2483, %fd2447, %fd2457, %fd2440;
	fma.rn.f64 	%fd2484, %fd2448, %fd2457, %fd2441;
	fma.rn.f64 	%fd2485, %fd2449, %fd2457, %fd2442;
	add.s32 	%r102, %r102, 32;
	and.b32  	%r104, %r1, 2016;
	setp.ne.s32 	%p19, %r102, %r104;
	@%p19 bra 	$L__BB0_26;
$L__BB0_27:
	setp.eq.s32 	%p20, %r5, 0;
	@%p20 bra 	$L__BB0_30;
	mov.b32 	%r105, 0;
$L__BB0_29:
	.pragma "nounroll";
	shl.b32 	%r85, %r104, 5;
	mov.u32 	%r86, bodyData;
	add.s32 	%r87, %r86, %r85;
	ld.shared.v2.f64 	{%fd2458, %fd2459}, [%r87];
	ld.shared.v2.f64 	{%fd2460, %fd2461}, [%r87+16];
	sub.f64 	%fd2462, %fd2458, %fd1;
	sub.f64 	%fd2463, %fd2459, %fd2;
	sub.f64 	%fd2464, %fd2460, %fd3;
	mul.f64 	%fd2465, %fd2463, %fd2463;
	fma.rn.f64 	%fd2466, %fd2462, %fd2462, %fd2465;
	fma.rn.f64 	%fd2467, %fd2464, %fd2464, %fd2466;
	add.f64 	%fd2468, %fd97, %fd2467;
	mul.f64 	%fd2469, %fd2468, %fd2468;
	mul.f64 	%fd2470, %fd2468, %fd2469;
	rsqrt.approx.f64 	%fd2471, %fd2470;
	mul.f64 	%fd2472, %fd2461, %fd2471;
	fma.rn.f64 	%fd2483, %fd2462, %fd2472, %fd2483;
	fma.rn.f64 	%fd2484, %fd2463, %fd2472, %fd2484;
	fma.rn.f64 	%fd2485, %fd2464, %fd2472, %fd2485;
	add.s32 	%r104, %r104, 1;
	add.s32 	%r105, %r105, 1;
	setp.ne.s32 	%p21, %r105, %r5;
	@%p21 bra 	$L__BB0_29;
$L__BB0_30:
	bar.sync 	0;
	add.s32 	%r88, %r37, %r1;
	setp.lt.s32 	%p22, %r88, %r47;
	@%p22 bra 	$L__BB0_3;
$L__BB0_31:
	ld.param.f64 	%fd2476, [_Z15tileForceBodiesP7double4P7double3S2_ddi_param_4];
	ld.param.u64 	%rd23, [_Z15tileForceBodiesP7double4P7double3S2_ddi_param_2];
	fma.rn.f64 	%fd2473, %fd2476, %fd2483, %fd4;
	fma.rn.f64 	%fd2474, %fd2476, %fd2484, %fd5;
	fma.rn.f64 	%fd2475, %fd2476, %fd2485, %fd6;
	cvta.to.global.u64 	%rd19, %rd23;
	mul.wide.s32 	%rd20, %r3, 24;
	add.s64 	%rd21, %rd19, %rd20;
	st.global.f64 	[%rd21], %fd2483;
	st.global.f64 	[%rd21+8], %fd2484;
	st.global.f64 	[%rd21+16], %fd2485;
	st.global.f64 	[%rd2], %fd2473;
	st.global.f64 	[%rd2+8], %fd2474;
	st.global.f64 	[%rd2+16], %fd2475;
$L__BB0_32:
	ret;

}
	// .globl	_Z15updatePositionsP7double4P7double3d
.visible .entry _Z15updatePositionsP7double4P7double3d(
	.param .u64 .ptr .align 1 _Z15updatePositionsP7double4P7double3d_param_0,
	.param .u64 .ptr .align 1 _Z15updatePositionsP7double4P7double3d_param_1,
	.param .f64 _Z15updatePositionsP7double4P7double3d_param_2
)
{
	.reg .b32 	%r<5>;
	.reg .b64 	%rd<9>;
	.reg .b64 	%fd<11>;

	ld.param.u64 	%rd1, [_Z15updatePositionsP7double4P7double3d_param_0];
	ld.param.u64 	%rd2, [_Z15updatePositionsP7double4P7double3d_param_1];
	ld.param.f64 	%fd1, [_Z15updatePositionsP7double4P7double3d_param_2];
	cvta.to.global.u64 	%rd3, %rd1;
	cvta.to.global.u64 	%rd4, %rd2;
	mov.u32 	%r1, %ctaid.x;
	mov.u32 	%r2, %ntid.x;
	mov.u32 	%r3, %tid.x;
	mad.lo.s32 	%r4, %r1, %r2, %r3;
	mul.wide.s32 	%rd5, %r4, 24;
	add.s64 	%rd6, %rd4, %rd5;
	ld.global.f64 	%fd2, [%rd6];
	mul.wide.s32 	%rd7, %r4, 32;
	add.s64 	%rd8, %rd3, %rd7;
	ld.global.v2.f64 	{%fd3, %fd4}, [%rd8];
	fma.rn.f64 	%fd5, %fd1, %fd2, %fd3;
	st.global.f64 	[%rd8], %fd5;
	ld.global.f64 	%fd6, [%rd6+8];
	fma.rn.f64 	%fd7, %fd1, %fd6, %fd4;
	st.global.f64 	[%rd8+8], %fd7;
	ld.global.f64 	%fd8, [%rd6+16];
	ld.global.f64 	%fd9, [%rd8+16];
	fma.rn.f64 	%fd10, %fd1, %fd8, %fd9;
	st.global.f64 	[%rd8+16], %fd10;
	ret;

}


// ===== COMPILED SASS (sm_100) =====

	.target	sm_100

	.elftype	@"ET_EXEC"


//--------------------- .note.nv.tkinfo           --------------------------
	.section	.note.nv.tkinfo,"",@"SHT_NOTE"
	.sectionflags	@"SHF_NOTE_NV_TKINFO"
	.tkinfo
        /*0018*/ 	.word	0x00000002
        /*0030*/ 	.string	""
        /*0030*/ 	.string	"ptxas"
        /*0030*/ 	.string	"Cuda compilation tools, release 13.0, V13.0.88"
        /*0030*/ 	.string	"Build cuda_13.0.r13.0/compiler.36424714_0"
        /*0030*/ 	.string	"-arch sm_100 -m 64 "



//--------------------- .note.nv.cuinfo           --------------------------
	.section	.note.nv.cuinfo,"",@"SHT_NOTE"
	.sectionflags	@"SHF_NOTE_NV_CUINFO"
        /*0018*/ 	.short	0x0002
        /*001a*/ 	.short	0x0064
        /*001c*/ 	.short	0x0082
	.zero		2


//--------------------- .nv.info                  --------------------------
	.section	.nv.info,"",@"SHT_CUDA_INFO"
	.align	4


	//----- nvinfo : EIATTR_REGCOUNT
	.align		4
        /*0000*/ 	.byte	0x04, 0x2f
        /*0002*/ 	.short	(.L_1 - .L_0)
	.align		4
.L_0:
        /*0004*/ 	.word	index@(_Z15tileForceBodiesP7double4P7double3S2_ddi)
        /*0008*/ 	.word	0x00000038


	//----- nvinfo : EIATTR_FRAME_SIZE
	.align		4
.L_1:
        /*000c*/ 	.byte	0x04, 0x11
        /*000e*/ 	.short	(.L_3 - .L_2)
	.align		4
.L_2:
        /*0010*/ 	.word	index@($__internal_0_$__cuda_sm20_drsqrt_f64_slowpath_v2)
        /*0014*/ 	.word	0x00000000


	//----- nvinfo : EIATTR_FRAME_SIZE
	.align		4
.L_3:
        /*0018*/ 	.byte	0x04, 0x11
        /*001a*/ 	.short	(.L_5 - .L_4)
	.align		4
.L_4:
        /*001c*/ 	.word	index@(_Z15tileForceBodiesP7double4P7double3S2_ddi)
        /*0020*/ 	.word	0x00000000


	//----- nvinfo : EIATTR_REGCOUNT
	.align		4
.L_5:
        /*0024*/ 	.byte	0x04, 0x2f
        /*0026*/ 	.short	(.L_7 - .L_6)
	.align		4
.L_6:
        /*0028*/ 	.word	index@(_Z15updatePositionsP7double4P7double3d)
        /*002c*/ 	.word	0x00000010


	//----- nvinfo : EIATTR_FRAME_SIZE
	.align		4
.L_7:
        /*0030*/ 	.byte	0x04, 0x11
        /*0032*/ 	.short	(.L_9 - .L_8)
	.align		4
.L_8:
        /*0034*/ 	.word	index@(_Z15updatePositionsP7double4P7double3d)
        /*0038*/ 	.word	0x00000000


	//----- nvinfo : EIATTR_MIN_STACK_SIZE
	.align		4
.L_9:
        /*003c*/ 	.byte	0x04, 0x12
        /*003e*/ 	.short	(.L_11 - .L_10)
	.align		4
.L_10:
        /*0040*/ 	.word	index@(_Z15updatePositionsP7double4P7double3d)
        /*0044*/ 	.word	0x00000000


	//----- nvinfo : EIATTR_MIN_STACK_SIZE
	.align		4
.L_11:
        /*0048*/ 	.byte	0x04, 0x12
        /*004a*/ 	.short	(.L_13 - .L_12)
	.align		4
.L_12:
        /*004c*/ 	.word	index@(_Z15tileForceBodiesP7double4P7double3S2_ddi)
        /*0050*/ 	.word	0x00000000
.L_13:


//--------------------- .nv.compat                --------------------------
	.section	.nv.compat,"",@"SHT_CUDA_COMPAT_INFO"
	.align	4
        /*0000*/ 	.byte	0x02, 0x09, 0x00, 0x00, 0x02, 0x02, 0x01, 0x00, 0x02, 0x05, 0x05, 0x00, 0x03, 0x07, 0x01, 0x01
        /*0010*/ 	.byte	0x02, 0x03, 0x00, 0x00, 0x02, 0x06, 0x01, 0x00, 0x04, 0x0b, 0x08, 0x00, 0x01, 0x00, 0x00, 0x00
        /*0020*/ 	.byte	0x00, 0x00, 0x00, 0x00


//--------------------- .nv.info._Z15updatePositionsP7double4P7double3d --------------------------
	.section	.nv.info._Z15updatePositionsP7double4P7double3d,"",@"SHT_CUDA_INFO"
	.sectionflags	@""
	.align	4


	//----- nvinfo : EIATTR_CUDA_API_VERSION
	.align		4
        /*0000*/ 	.byte	0x04, 0x37
        /*0002*/ 	.short	(.L_15 - .L_14)
.L_14:
        /*0004*/ 	.word	0x00000082


	//----- nvinfo : EIATTR_KPARAM_INFO
	.align		4
.L_15:
        /*0008*/ 	.byte	0x04, 0x17
        /*000a*/ 	.short	(.L_17 - .L_16)
.L_16:
        /*000c*/ 	.word	0x00000000
        /*0010*/ 	.short	0x0002
        /*0012*/ 	.short	0x0010
        /*0014*/ 	.byte	0x00, 0xf0, 0x21, 0x00


	//----- nvinfo : EIATTR_KPARAM_INFO
	.align		4
.L_17:
        /*0018*/ 	.byte	0x04, 0x17
        /*001a*/ 	.short	(.L_19 - .L_18)
.L_18:
        /*001c*/ 	.word	0x00000000
        /*0020*/ 	.short	0x0001
        /*0022*/ 	.short	0x0008
        /*0024*/ 	.byte	0x00, 0xf5, 0x21, 0x00


	//----- nvinfo : EIATTR_KPARAM_INFO
	.align		4
.L_19:
        /*0028*/ 	.byte	0x04, 0x17
        /*002a*/ 	.short	(.L_21 - .L_20)
.L_20:
        /*002c*/ 	.word	0x00000000
        /*0030*/ 	.short	0x0000
        /*0032*/ 	.short	0x0000
        /*0034*/ 	.byte	0x00, 0xf5, 0x21, 0x00


	//----- nvinfo : EIATTR_SPARSE_MMA_MASK
	.align		4
.L_21:
        /*0038*/ 	.byte	0x03, 0x50
        /*003a*/ 	.short	0x0000


	//----- nvinfo : EIATTR_MAXREG_COUNT
	.align		4
        /*003c*/ 	.byte	0x03, 0x1b
        /*003e*/ 	.short	0x00ff


	//----- nvinfo : EIATTR_MERCURY_ISA_VERSION
	.align		4
        /*0040*/ 	.byte	0x03, 0x5f
        /*0042*/ 	.short	0x0101


	//----- nvinfo : EIATTR_VRC_CTA_INIT_COUNT
	.align		4
        /*0044*/ 	.byte	0x02, 0x4a
	.zero		1
	.zero		1


	//----- nvinfo : EIATTR_EXIT_INSTR_OFFSETS
	.align		4
        /*0048*/ 	.byte	0x04, 0x1c
        /*004a*/ 	.short	(.L_23 - .L_22)


	//   ....[0]....
.L_22:
        /*004c*/ 	.word	0x00000160


	//----- nvinfo : EIATTR_CBANK_PARAM_SIZE
	.align		4
.L_23:
        /*0050*/ 	.byte	0x03, 0x19
        /*0052*/ 	.short	0x0018


	//----- nvinfo : EIATTR_PARAM_CBANK
	.align		4
        /*0054*/ 	.byte	0x04, 0x0a
        /*0056*/ 	.short	(.L_25 - .L_24)
	.align		4
.L_24:
        /*0058*/ 	.word	index@(.nv.constant0._Z15updatePositionsP7double4P7double3d)
        /*005c*/ 	.short	0x0380
        /*005e*/ 	.short	0x0018


	//----- nvinfo : EIATTR_SW_WAR
	.align		4
.L_25:
        /*0060*/ 	.byte	0x04, 0x36
        /*0062*/ 	.short	(.L_27 - .L_26)
.L_26:
        /*0064*/ 	.word	0x00000008
.L_27:


//--------------------- .nv.info._Z15tileForceBodiesP7double4P7double3S2_ddi --------------------------
	.section	.nv.info._Z15tileForceBodiesP7double4P7double3S2_ddi,"",@"SHT_CUDA_INFO"
	.sectionflags	@""
	.align	4


	//----- nvinfo : EIATTR_CUDA_API_VERSION
	.align		4
        /*0000*/ 	.byte	0x04, 0x37
        /*0002*/ 	.short	(.L_29 - .L_28)
.L_28:
        /*0004*/ 	.word	0x00000082


	//----- nvinfo : EIATTR_KPARAM_INFO
	.align		4
.L_29:
        /*0008*/ 	.byte	0x04, 0x17
        /*000a*/ 	.short	(.L_31 - .L_30)
.L_30:
        /*000c*/ 	.word	0x00000000
        /*0010*/ 	.short	0x0005
        /*0012*/ 	.short	0x0028
        /*0014*/ 	.byte	0x00, 0xf0, 0x11, 0x00


	//----- nvinfo : EIATTR_KPARAM_INFO
	.align		4
.L_31:
        /*0018*/ 	.byte	0x04, 0x17
        /*001a*/ 	.short	(.L_33 - .L_32)
.L_32:
        /*001c*/ 	.word	0x00000000
        /*0020*/ 	.short	0x0004
        /*0022*/ 	.short	0x0020
        /*0024*/ 	.byte	0x00, 0xf0, 0x21, 0x00


	//----- nvinfo : EIATTR_KPARAM_INFO
	.align		4
.L_33:
        /*0028*/ 	.byte	0x04, 0x17
        /*002a*/ 	.short	(.L_35 - .L_34)
.L_34:
        /*002c*/ 	.word	0x00000000
        /*0030*/ 	.short	0x0003
        /*0032*/ 	.short	0x0018
        /*0034*/ 	.byte	0x00, 0xf0, 0x21, 0x00


	//----- nvinfo : EIATTR_KPARAM_INFO
	.align		4
.L_35:
        /*0038*/ 	.byte	0x04, 0x17
        /*003a*/ 	.short	(.L_37 - .L_36)
.L_36:
        /*003c*/ 	.word	0x00000000
        /*0040*/ 	.short	0x0002
        /*0042*/ 	.short	0x0010
        /*0044*/ 	.byte	0x00, 0xf5, 0x21, 0x00


	//----- nvinfo : EIATTR_KPARAM_INFO
	.align		4
.L_37:
        /*0048*/ 	.byte	0x04, 0x17
        /*004a*/ 	.short	(.L_39 - .L_38)
.L_38:
        /*004c*/ 	.word	0x00000000
        /*0050*/ 	.short	0x0001
        /*0052*/ 	.short	0x0008
        /*0054*/ 	.byte	0x00, 0xf5, 0x21, 0x00


	//----- nvinfo : EIATTR_KPARAM_INFO
	.align		4
.L_39:
        /*0058*/ 	.byte	0x04, 0x17
        /*005a*/ 	.short	(.L_41 - .L_40)
.L_40:
        /*005c*/ 	.word	0x00000000
        /*0060*/ 	.short	0x0000
        /*0062*/ 	.short	0x0000
        /*0064*/ 	.byte	0x00, 0xf5, 0x21, 0x00


	//----- nvinfo : EIATTR_SPARSE_MMA_MASK
	.align		4
.L_41:
        /*0068*/ 	.byte	0x03, 0x50
        /*006a*/ 	.short	0x0000


	//----- nvinfo : EIATTR_MAXREG_COUNT
	.align		4
        /*006c*/ 	.byte	0x03, 0x1b
        /*006e*/ 	.short	0x00ff


	//----- nvinfo : EIATTR_NUM_BARRIERS
	.align		4
        /*0070*/ 	.byte	0x02, 0x4c
        /*0072*/ 	.byte	0x01
	.zero		1


	//----- nvinfo : EIATTR_MERCURY_ISA_VERSION
	.align		4
        /*0074*/ 	.byte	0x03, 0x5f
        /*0076*/ 	.short	0x0101


	//----- nvinfo : EIATTR_VRC_CTA_INIT_COUNT
	.align		4
        /*0078*/ 	.byte	0x02, 0x4a
	.zero		1
	.zero		1


	//----- nvinfo : EIATTR_EXIT_INSTR_OFFSETS
	.align		4
        /*007c*/ 	.byte	0x04, 0x1c
        /*007e*/ 	.short	(.L_43 - .L_42)


	//   ....[0]....
.L_42:
        /*0080*/ 	.word	0x00000070


	//   ....[1]....
        /*0084*/ 	.word	0x00012320


	//----- nvinfo : EIATTR_CRS_STACK_SIZE
	.align		4
.L_43:
        /*0088*/ 	.byte	0x04, 0x1e
        /*008a*/ 	.short	(.L_45 - .L_44)
.L_44:
        /*008c*/ 	.word	0x00000000


	//----- nvinfo : EIATTR_CBANK_PARAM_SIZE
	.align		4
.L_45:
        /*0090*/ 	.byte	0x03, 0x19
        /*0092*/ 	.short	0x002c


	//----- nvinfo : EIATTR_PARAM_CBANK
	.align		4
        /*0094*/ 	.byte	0x04, 0x0a
        /*0096*/ 	.short	(.L_47 - .L_46)
	.align		4
.L_46:
        /*0098*/ 	.word	index@(.nv.constant0._Z15tileForceBodiesP7double4P7double3S2_ddi)
        /*009c*/ 	.short	0x0380
        /*009e*/ 	.short	0x002c


	//----- nvinfo : EIATTR_SW_WAR
	.align		4
.L_47:
        /*00a0*/ 	.byte	0x04, 0x36
        /*00a2*/ 	.short	(.L_49 - .L_48)
.L_48:
        /*00a4*/ 	.word	0x00000008
.L_49:


//--------------------- .nv.callgraph             --------------------------
	.section	.nv.callgraph,"",@"SHT_CUDA_CALLGRAPH"
	.align	4
	.sectionentsize	8
	.align		4
        /*0000*/ 	.word	0x00000000
	.align		4
        /*0004*/ 	.word	0xffffffff
	.align		4
        /*0008*/ 	.word	0x00000000
	.align		4
        /*000c*/ 	.word	0xfffffffe
	.align		4
        /*0010*/ 	.word	0x00000000
	.align		4
        /*0014*/ 	.word	0xfffffffd
	.align		4
        /*0018*/ 	.word	0x00000000
	.align		4
        /*001c*/ 	.word	0xfffffffc


//--------------------- .text._Z15updatePositionsP7double4P7double3d --------------------------
	.section	.text._Z15updatePositionsP7double4P7double3d,"ax",@progbits
	.align	128
        .global         _Z15updatePositionsP7double4P7double3d
        .type           _Z15updatePositionsP7double4P7double3d,@function
        .size           _Z15updatePositionsP7double4P7double3d,(.L_x_289 - _Z15updatePositionsP7double4P7double3d)
        .other          _Z15updatePositionsP7double4P7double3d,@"STO_CUDA_ENTRY STV_DEFAULT"
_Z15updatePositionsP7double4P7double3d:
.text._Z15updatePositionsP7double4P7double3d:
[----:B------:R-:W-:Y:S01]  /*0000*/  LDC R1, c[0x0][0x37c] ;  /* 0x0000df00ff017b82 */ /* 0x000fe20000000800 */
[----:B------:R-:W0:Y:S07]  /*0010*/  S2R R0, SR_TID.X ;  /* 0x0000000000007919 */ /* 0x000e2e0000002100 */
[----:B------:R-:W0:Y:S01]  /*0020*/  S2UR UR6, SR_CTAID.X ;  /* 0x00000000000679c3 */ /* 0x000e220000002500 */
[----:B------:R-:W1:Y:S07]  /*0030*/  LDCU.64 UR4, c[0x0][0x358] ;  /* 0x00006b00ff0477ac */ /* 0x000e6e0008000a00 */
[----:B------:R-:W0:Y:S08]  /*0040*/  LDC R5, c[0x0][0x360] ;  /* 0x0000d800ff057b82 */ /* 0x000e300000000800 */
[----:B------:R-:W2:Y:S08]  /*0050*/  LDC.64 R2, c[0x0][0x388] ;  /* 0x0000e200ff027b82 */ /* 0x000eb00000000a00 */
[----:B------:R-:W3:Y:S01]  /*0060*/  LDC.64 R6, c[0x0][0x380] ;  /* 0x0000e000ff067b82 */ /* 0x000ee20000000a00 */
[----:B0-----:R-:W-:Y:S01]  /*0070*/  IMAD R5, R5, UR6, R0 ;  /* 0x0000000605057c24 */ /* 0x001fe2000f8e0200 */
[----:B------:R-:W0:Y:S03]  /*0080*/  LDCU.64 UR6, c[0x0][0x390] ;  /* 0x00007200ff0677ac */ /* 0x000e260008000a00 */
[----:B--2---:R-:W-:-:S04]  /*0090*/  IMAD.WIDE R2, R5, 0x18, R2 ;  /* 0x0000001805027825 */ /* 0x004fc800078e0202 */
[----:B---3--:R-:W-:Y:S02]  /*00a0*/  IMAD.WIDE R6, R5, 0x20, R6 ;  /* 0x0000002005067825 */ /* 0x008fe400078e0206 */
[----:B-1----:R-:W0:Y:S04]  /*00b0*/  LDG.E.64 R4, desc[UR4][R2.64] ;  /* 0x0000000402047981 */ /* 0x002e28000c1e1b00 */
[----:B------:R-:W0:Y:S04]  /*00c0*/  LDG.E.128 R8, desc[UR4][R6.64] ;  /* 0x0000000406087981 */ /* 0x000e28000c1e1d00 */
[----:B------:R-:W2:Y:S01]  /*00d0*/  LDG.E.64 R12, desc[UR4][R6.64+0x10] ;  /* 0x00001004060c7981 */ /* 0x000ea2000c1e1b00 */
[----:B0-----:R-:W-:-:S07]  /*00e0*/  DFMA R4, R4, UR6, R8 ;  /* 0x0000000604047c2b */ /* 0x001fce0008000008 */
[----:B------:R-:W-:Y:S04]  /*00f0*/  STG.E.64 desc[UR4][R6.64], R4 ;  /* 0x0000000406007986 */ /* 0x000fe8000c101b04 */
[----:B------:R-:W3:Y:S02]  /*0100*/  LDG.E.64 R8, desc[UR4][R2.64+0x8] ;  /* 0x0000080402087981 */ /* 0x000ee4000c1e1b00 */
[----:B---3--:R-:W-:-:S07]  /*0110*/  DFMA R8, R8, UR6, R10 ;  /* 0x0000000608087c2b */ /* 0x008fce000800000a */
[----:B------:R-:W-:Y:S04]  /*0120*/  STG.E.64 desc[UR4][R6.64+0x8], R8 ;  /* 0x0000080806007986 */ /* 0x000fe8000c101b04 */
[----:B------:R-:W2:Y:S02]  /*0130*/  LDG.E.64 R10, desc[UR4][R2.64+0x10] ;  /* 0x00001004020a7981 */ /* 0x000ea4000c1e1b00 */
[----:B--2---:R-:W-:-:S07]  /*0140*/  DFMA R10, R10, UR6, R12 ;  /* 0x000000060a0a7c2b */ /* 0x004fce000800000c */
[----:B------:R-:W-:Y:S01]  /*0150*/  STG.E.64 desc[UR4][R6.64+0x10], R10 ;  /* 0x0000100a06007986 */ /* 0x000fe2000c101b04 */
[----:B------:R-:W-:Y:S05]  /*0160*/  EXIT ;  /* 0x000000000000794d */ /* 0x000fea0003800000 */
.L_x_0:
[----:B------:R-:W-:-:S00]  /*0170*/  BRA `(.L_x_0) ;  /* 0xfffffffc00fc7947 */ /* 0x000fc0000383ffff */
[----:B------:R-:W-:-:S00]  /*0180*/  NOP ;  /* 0x0000000000007918 */ /* 0x000fc00000000000 */
[----:B------:R-:W-:-:S00]  /*0190*/  NOP ;  /* 0x0000000000007918 */ /* 0x000fc00000000000 */
[----:B------:R-:W-:-:S00]  /*01a0*/  NOP ;  /* 0x0000000000007918 */ /* 0x000fc00000000000 */
[----:B------:R-:W-:-:S00]  /*01b0*/  NOP ;  /* 0x0000000000007918 */ /* 0x000fc00000000000 */
[----:B------:R-:W-:-:S00]  /*01c0*/  NOP ;  /* 0x0000000000007918 */ /* 0x000fc00000000000 */
[----:B------:R-:W-:-:S00]  /*01d0*/  NOP ;  /* 0x0000000000007918 */ /* 0x000fc00000000000 */
[----:B------:R-:W-:-:S00]  /*01e0*/  NOP ;  /* 0x0000000000007918 */ /* 0x000fc00000000000 */
[----:B------:R-:W-:-:S00]  /*01f0*/  NOP ;  /* 0x0000000000007918 */ /* 0x000fc00000000000 */
.L_x_289:


//--------------------- .text._Z15tileForceBodiesP7double4P7double3S2_ddi --------------------------
	.section	.text._Z15tileForceBodiesP7double4P7double3S2_ddi,"ax",@progbits
	.align	128
        .global         _Z15tileForceBodiesP7double4P7double3S2_ddi
        .type           _Z15tileForceBodiesP7double4P7double3S2_ddi,@function
        .size           _Z15tileForceBodiesP7double4P7double3S2_ddi,(.L_x_288 - _Z15tileForceBodiesP7double4P7double3S2_ddi)
        .other          _Z15tileForceBodiesP7double4P7double3S2_ddi,@"STO_CUDA_ENTRY STV_DEFAULT"
_Z15tileForceBodiesP7double4P7double3S2_ddi:
.text._Z15tileForceBodiesP7double4P7double3S2_ddi:
[----:B------:R-:W-:Y:S01]  /*0000*/  LDC R1, c[0x0][0x37c] ;  /* 0x0000df00ff017b82 */ /* 0x000fe20000000800 */
[----:B------:R-:W0:Y:S01]  /*0010*/  S2R R0, SR_TID.X ;  /* 0x0000000000007919 */ /* 0x000e220000002100 */
[----:B------:R-:W0:Y:S01]  /*0020*/  LDCU UR9, c[0x0][0x360] ;  /* 0x00006c00ff0977ac */ /* 0x000e220008000800 */
[----:B------:R-:W0:Y:S01]  /*0030*/  S2R R3, SR_CTAID.X ;  /* 0x0000000000037919 */ /* 0x000e220000002500 */
[----:B------:R-:W1:Y:S01]  /*0040*/  LDCU UR4, c[0x0][0x3a8] ;  /* 0x00007500ff0477ac */ /* 0x000e620008000800 */
[----:B0-----:R-:W-:-:S05]  /*0050*/  IMAD R2, R3, UR9, R0 ;  /* 0x0000000903027c24 */ /* 0x001fca000f8e0200 */
[----:B-1----:R-:W-:-:S13]  /*0060*/  ISETP.GE.AND P0, PT, R2, UR4, PT ;  /* 0x0000000402007c0c */ /* 0x002fda000bf06270 */
[----:B------:R-:W-:Y:S05]  /*0070*/  @P0 EXIT ;  /* 0x000000000000094d */ /* 0x000fea0003800000 */
[----:B------:R-:W0:Y:S01]  /*0080*/  LDC.64 R10, c[0x0][0x388] ;  /* 0x0000e200ff0a7b82 */ /* 0x000e220000000a00 */
[----:B------:R-:W1:Y:S07]  /*0090*/  LDCU.64 UR10, c[0x0][0x358] ;  /* 0x00006b00ff0a77ac */ /* 0x000e6e0008000a00 */
[----:B------:R-:W2:Y:S01]  /*00a0*/  LDC.64 R12, c[0x0][0x380] ;  /* 0x0000e000ff0c7b82 */ /* 0x000ea20000000a00 */
[----:B0-----:R-:W-:-:S05]  /*00b0*/  IMAD.WIDE R10, R2, 0x18, R10 ;  /* 0x00000018020a7825 */ /* 0x001fca00078e020a */
[----:B-1----:R0:W5:Y:S04]  /*00c0*/  LDG.E.64 R8, desc[UR10][R10.64] ;  /* 0x0000000a0a087981 */ /* 0x002168000c1e1b00 */
[----:B------:R0:W5:Y:S04]  /*00d0*/  LDG.E.64 R6, desc[UR10][R10.64+0x8] ;  /* 0x0000080a0a067981 */ /* 0x000168000c1e1b00 */
[----:B------:R0:W5:Y:S01]  /*00e0*/  LDG.E.64 R4, desc[UR10][R10.64+0x10] ;  /* 0x0000100a0a047981 */ /* 0x000162000c1e1b00 */
[----:B------:R-:W-:Y:S01]  /*00f0*/  UISETP.GE.AND UP0, UPT, UR4, 0x1, UPT ;  /* 0x000000010400788c */ /* 0x000fe2000bf06270 */
[----:B------:R-:W-:-:S02]  /*0100*/  CS2R R40, SRZ ;  /* 0x0000000000287805 */ /* 0x000fc4000001ff00 */
[----:B------:R-:W-:Y:S02]  /*0110*/  CS2R R38, SRZ ;  /* 0x0000000000267805 */ /* 0x000fe4000001ff00 */
[----:B------:R-:W-:-:S04]  /*0120*/  CS2R R36, SRZ ;  /* 0x0000000000247805 */ /* 0x000fc8000001ff00 */
[----:B0-2---:R-:W-:Y:S05]  /*0130*/  BRA.U !UP0, `(.L_x_1) ;  /* 0x0000012108487547 */ /* 0x005fea000b800000 */
[----:B------:R-:W-:-:S05]  /*0140*/  IMAD.WIDE R12, R2, 0x20, R12 ;  /* 0x00000020020c7825 */ /* 0x000fca00078e020c */
[----:B------:R0:W5:Y:S04]  /*0150*/  LDG.E.64 R28, desc[UR10][R12.64+0x10] ;  /* 0x0000100a0c1c7981 */ /* 0x000168000c1e1b00 */
[----:B------:R0:W5:Y:S01]  /*0160*/  LDG.E.128 R16, desc[UR10][R12.64] ;  /* 0x0000000a0c107981 */ /* 0x000162000c1e1d00 */
[----:B------:R-:W1:Y:S01]  /*0170*/  S2UR UR5, SR_CgaCtaId ;  /* 0x00000000000579c3 */ /* 0x000e620000008800 */
[----:B------:R-:W-:Y:S01]  /*0180*/  UMOV UR4, 0x400 ;  /* 0x0000040000047882 */ /* 0x000fe20000000000 */
[----:B------:R-:W-:Y:S02]  /*0190*/  CS2R R36, SRZ ;  /* 0x0000000000247805 */ /* 0x000fe4000001ff00 */
[----:B------:R-:W-:Y:S02]  /*01a0*/  CS2R R38, SRZ ;  /* 0x0000000000267805 */ /* 0x000fe4000001ff00 */
[----:B------:R-:W-:Y:S01]  /*01b0*/  CS2R R40, SRZ ;  /* 0x0000000000287805 */ /* 0x000fe2000001ff00 */
[----:B------:R-:W-:-:S02]  /*01c0*/  ULOP3.LUT UR12, UR9, 0x1f, URZ, 0xc0, !UPT ;  /* 0x0000001f090c7892 */ /* 0x000fc4000f8ec0ff */
[----:B-1----:R-:W-:-:S06]  /*01d0*/  ULEA UR4, UR5, UR4, 0x18 ;  /* 0x0000000405047291 */ /* 0x002fcc000f8ec0ff */
[----:B------:R-:W-:Y:S01]  /*01e0*/  LEA R3, R0, UR4, 0x5 ;  /* 0x0000000400037c11 */ /* 0x000fe2000f8e28ff */
[----:B0-----:R-:W-:-:S06]  /*01f0*/  UMOV UR4, URZ ;  /* 0x000000ff00047c82 */ /* 0x001fcc0008000000 */
.L_x_282:
[----:B0-----:R-:W0:Y:S01]  /*0200*/  LDC.64 R24, c[0x0][0x380] ;  /* 0x0000e000ff187b82 */ /* 0x001e220000000a00 */
[----:B------:R-:W-:-:S04]  /*0210*/  VIADD R13, R0, UR4 ;  /* 0x00000004000d7c36 */ /* 0x000fc80008000000 */
[----:B0-----:R-:W-:-:S05]  /*0220*/  IMAD.WIDE R24, R13, 0x20, R24 ;  /* 0x000000200d187825 */ /* 0x001fca00078e0218 */
[----:B------:R-:W2:Y:S04]  /*0230*/  LDG.E.128 R12, desc[UR10][R24.64] ;  /* 0x0000000a180c7981 */ /* 0x000ea8000c1e1d00 */
[----:B------:R-:W3:Y:S01]  /*0240*/  LDG.E.128 R20, desc[UR10][R24.64+0x10] ;  /* 0x0000100a18147981 */ /* 0x000ee2000c1e1d00 */
[----:B------:R-:W-:Y:S01]  /*0250*/  UISETP.GE.U32.AND UP0, UPT, UR9, 0x20, UPT ;  /* 0x000000200900788c */ /* 0x000fe2000bf06070 */
[----:B------:R-:W-:Y:S02]  /*0260*/  UMOV UR5, URZ ;  /* 0x000000ff00057c82 */ /* 0x000fe40008000000 */
[----:B--2---:R0:W-:Y:S04]  /*0270*/  STS.128 [R3], R12 ;  /* 0x0000000c03007388 */ /* 0x0041e80000000c00 */
[----:B---3--:R0:W-:Y:S01]  /*0280*/  STS.128 [R3+0x10], R20 ;  /* 0x0000101403007388 */ /* 0x0081e20000000c00 */
[----:B------:R-:W-:Y:S06]  /*0290*/  BAR.SYNC.DEFER_BLOCKING 0x0 ;  /* 0x0000000000007b1d */ /* 0x000fec0000010000 */
[----:B------:R-:W-:Y:S05]  /*02a0*/  BRA.U !UP0, `(.L_x_2) ;  /* 0x00000045082c7547 */ /* 0x000fea000b800000 */
[----:B------:R-:W1:Y:S01]  /*02b0*/  S2UR UR7, SR_CgaCtaId ;  /* 0x00000000000779c3 */ /* 0x000e620000008800 */
[----:B------:R-:W-:Y:S01]  /*02c0*/  UMOV UR6, 0x400 ;  /* 0x0000040000067882 */ /* 0x000fe20000000000 */
[----:B------:R-:W-:Y:S01]  /*02d0*/  ULOP3.LUT UR5, UR9, 0xffffffe0, URZ, 0xc0, !UPT ;  /* 0xffffffe009057892 */ /* 0x000fe2000f8ec0ff */
[----:B------:R-:W2:Y:S01]  /*02e0*/  LDCU.64 UR14, c[0x0][0x398] ;  /* 0x00007300ff0e77ac */ /* 0x000ea20008000a00 */
[----:B-1----:R-:W-:Y:S02]  /*02f0*/  ULEA UR6, UR7, UR6, 0x18 ;  /* 0x0000000607067291 */ /* 0x002fe4000f8ec0ff */
[----:B------:R-:W-:Y:S02]  /*0300*/  UIADD3 UR7, UPT, UPT, -UR5, URZ, URZ ;  /* 0x000000ff05077290 */ /* 0x000fe4000fffe1ff */
[----:B--2---:R-:W-:-:S12]  /*0310*/  UIADD3 UR6, UPT, UPT, UR6, 0x200, URZ ;  /* 0x0000020006067890 */ /* 0x004fd8000fffe0ff */
.L_x_67:
[----:B0-----:R-:W0:Y:S01]  /*0320*/  LDS.128 R20, [UR6+-0x200] ;  /* 0xfffe0006ff147984 */ /* 0x001e220008000c00 */
[----:B------:R-:W-:Y:S01]  /*0330*/  ULOP3.LUT UR5, UR9, 0x7e0, URZ, 0xc0, !UPT ;  /* 0x000007e009057892 */ /* 0x000fe2000f8ec0ff */
[----:B------:R-:W-:Y:S02]  /*0340*/  BSSY.RECONVERGENT B1, `(.L_x_3) ;  /* 0x000001c000017945 */ /* 0x000fe40003800200 */
[----:B------:R-:W1:Y:S01]  /*0350*/  LDS.128 R12, [UR6+-0x1f0] ;  /* 0xfffe1006ff0c7984 */ /* 0x000e620008000c00 */
[----:B0----5:R-:W-:Y:S02]  /*0360*/  DADD R42, -R18, R22 ;  /* 0x00000000122a7229 */ /* 0x021fe40000000116 */
[----:B------:R-:W-:Y:S01]  /*0370*/  DADD R44, -R16, R20 ;  /* 0x00000000102c7229 */ /* 0x000fe20000000114 */
[----:B------:R-:W-:Y:S01]  /*0380*/  MOV R22, 0x0 ;  /* 0x0000000000167802 */ /* 0x000fe20000000f00 */
[----:B-1----:R-:W-:Y:S01]  /*0390*/  DADD R46, -R28, R12 ;  /* 0x000000001c2e7229 */ /* 0x002fe2000000010c */
[----:B------:R-:W-:-:S03]  /*03a0*/  IMAD.MOV.U32 R23, RZ, RZ, 0x3fd80000 ;  /* 0x3fd80000ff177424 */ /* 0x000fc600078e00ff */
[----:B------:R-:W-:-:S08]  /*03b0*/  DMUL R20, R42, R42 ;  /* 0x0000002a2a147228 */ /* 0x000fd00000000000 */
[----:B------:R-:W-:-:S08]  /*03c0*/  DFMA R20, R44, R44, R20 ;  /* 0x0000002c2c14722b */ /* 0x000fd00000000014 */
[----:B------:R-:W-:-:S08]  /*03d0*/  DFMA R20, R46, R46, R20 ;  /* 0x0000002e2e14722b */ /* 0x000fd00000000014 */
[----:B------:R-:W-:-:S08]  /*03e0*/  DADD R20, R20, UR14 ;  /* 0x0000000e14147e29 */ /* 0x000fd00008000000 */
[----:B------:R-:W-:-:S08]  /*03f0*/  DMUL R12, R20, R20 ;  /* 0x00000014140c7228 */ /* 0x000fd00000000000 */
[----:B------:R-:W-:Y:S01]  /*0400*/  DMUL R12, R20, R12 ;  /* 0x0000000c140c7228 */ /* 0x000fe20000000000 */
[----:B------:R-:W-:-:S05]  /*0410*/  IMAD.MOV.U32 R20, RZ, RZ, RZ ;  /* 0x000000ffff147224 */ /* 0x000fca00078e00ff */
[----:B------:R-:W0:Y:S02]  /*0420*/  MUFU.RSQ64H R21, R13 ;  /* 0x0000000d00157308 */ /* 0x000e240000001c00 */
[----:B0-----:R-:W-:-:S08]  /*0430*/  DMUL R26, R20, R20 ;  /* 0x00000014141a7228 */ /* 0x001fd00000000000 */
[----:B------:R-:W-:-:S08]  /*0440*/  DFMA R26, R12, -R26, 1 ;  /* 0x3ff000000c1a742b */ /* 0x000fd0000000081a */
[----:B------:R-:W-:Y:S02]  /*0450*/  DFMA R22, R26, R22, 0.5 ;  /* 0x3fe000001a16742b */ /* 0x000fe40000000016 */
[----:B------:R-:W-:-:S08]  /*0460*/  DMUL R26, R20, R26 ;  /* 0x0000001a141a7228 */ /* 0x000fd00000000000 */
[----:B------:R-:W-:Y:S01]  /*0470*/  DFMA R30, R22, R26, R20 ;  /* 0x0000001a161e722b */ /* 0x000fe20000000014 */
[----:B------:R-:W-:-:S05]  /*0480*/  VIADD R20, R13, 0xfff00000 ;  /* 0xfff000000d147836 */ /* 0x000fca0000000000 */
[----:B------:R-:W-:-:S13]  /*0490*/  ISETP.GE.U32.AND P0, PT, R20, 0x7fe00000, PT ;  /* 0x7fe000001400780c */ /* 0x000fda0003f06070 */
[----:B------:R-:W-:Y:S05]  /*04a0*/  @!P0 BRA `(.L_x_4) ;  /* 0x0000000000148947 */ /* 0x000fea0003800000 */
[----:B------:R-:W-:Y:S02]  /*04b0*/  MOV R20, R12 ;  /* 0x0000000c00147202 */ /* 0x000fe40000000f00 */
[----:B------:R-:W-:-:S07]  /*04c0*/  MOV R12, 0x4e0 ;  /* 0x000004e0000c7802 */ /* 0x000fce0000000f00 */
[----:B------:R-:W-:Y:S05]  /*04d0*/  CALL.REL.NOINC `($__internal_0_$__cuda_sm20_drsqrt_f64_slowpath_v2) ;  /* 0x0000011c00947944 */ /* 0x000fea0003c00000 */
[----:B------:R-:W-:Y:S02]  /*04e0*/  IMAD.MOV.U32 R30, RZ, RZ, R20 ;  /* 0x000000ffff1e7224 */ /* 0x000fe400078e0014 */
[----:B------:R-:W-:-:S07]  /*04f0*/  IMAD.MOV.U32 R31, RZ, RZ, R13 ;  /* 0x000000ffff1f7224 */ /* 0x000fce00078e000d */
.L_x_4:
[----:B------:R-:W-:Y:S05]  /*0500*/  BSYNC.RECONVERGENT B1 ;  /* 0x0000000000017941 */ /* 0x000fea0003800200 */
.L_x_3:
[----:B------:R-:W0:Y:S01]  /*0510*/  LDS.128 R20, [UR6+-0x1e0] ;  /* 0xfffe2006ff147984 */ /* 0x000e220008000c00 */
[----:B------:R-:W-:Y:S01]  /*0520*/  DMUL R30, R14, R30 ;  /* 0x0000001e0e1e7228 */ /* 0x000fe20000000000 */
[----:B------:R-:W-:Y:S02]  /*0530*/  BSSY.RECONVERGENT B1, `(.L_x_5) ;  /* 0x000001f000017945 */ /* 0x000fe40003800200 */
[----:B------:R-:W1:Y:S05]  /*0540*/  LDS.128 R12, [UR6+-0x1d0] ;  /* 0xfffe3006ff0c7984 */ /* 0x000e6a0008000c00 */
[-C--:B------:R-:W-:Y:S02]  /*0550*/  DFMA R36, R44, R30.reuse, R36 ;  /* 0x0000001e2c24722b */ /* 0x080fe40000000024 */
[----:B------:R-:W-:-:S02]  /*0560*/  DFMA R42, R42, R30, R38 ;  /* 0x0000001e2a2a722b */ /* 0x000fc40000000026 */
[----:B------:R-:W-:Y:S02]  /*0570*/  DFMA R40, R46, R30, R40 ;  /* 0x0000001e2e28722b */ /* 0x000fe40000000028 */
[----:B0-----:R-:W-:Y:S02]  /*0580*/  DADD R26, -R18, R22 ;  /* 0x00000000121a7229 */ /* 0x001fe40000000116 */
[----:B------:R-:W-:Y:S01]  /*0590*/  DADD R44, -R16, R20 ;  /* 0x00000000102c7229 */ /* 0x000fe20000000114 */
[----:B------:R-:W-:Y:S01]  /*05a0*/  IMAD.MOV.U32 R22, RZ, RZ, 0x0 ;  /* 0x00000000ff167424 */ /* 0x000fe200078e00ff */
        /* <DEDUP_REMOVED lines=8> */
[----:B------:R-:W-:-:S05]  /*0630*/  MOV R20, RZ ;  /* 0x000000ff00147202 */ /* 0x000fca0000000f00 */
[----:B------:R-:W0:Y:S02]  /*0640*/  MUFU.RSQ64H R21, R13 ;  /* 0x0000000d00157308 */ /* 0x000e240000001c00 */
[----:B0-----:R-:W-:-:S08]  /*0650*/  DMUL R30, R20, R20 ;  /* 0x00000014141e7228 */ /* 0x001fd00000000000 */
[----:B------:R-:W-:-:S08]  /*0660*/  DFMA R30, R12, -R30, 1 ;  /* 0x3ff000000c1e742b */ /* 0x000fd0000000081e */
[----:B------:R-:W-:Y:S02]  /*0670*/  DFMA R22, R30, R22, 0.5 ;  /* 0x3fe000001e16742b */ /* 0x000fe40000000016 */
[----:B------:R-:W-:-:S08]  /*0680*/  DMUL R30, R20, R30 ;  /* 0x0000001e141e7228 */ /* 0x000fd00000000000 */
[----:B------:R-:W-:Y:S01]  /*0690*/  DFMA R30, R22, R30, R20 ;  /* 0x0000001e161e722b */ /* 0x000fe20000000014 */
[----:B------:R-:W-:-:S04]  /*06a0*/  IADD3 R20, PT, PT, R13, -0x100000, RZ ;  /* 0xfff000000d147810 */ /* 0x000fc80007ffe0ff */
[----:B------:R-:W-:-:S13]  /*06b0*/  ISETP.GE.U32.AND P0, PT, R20, 0x7fe00000, PT ;  /* 0x7fe000001400780c */ /* 0x000fda0003f06070 */
[----:B------:R-:W-:Y:S05]  /*06c0*/  @!P0 BRA `(.L_x_6) ;  /* 0x0000000000148947 */ /* 0x000fea0003800000 */
[----:B------:R-:W-:Y:S01]  /*06d0*/  IMAD.MOV.U32 R20, RZ, RZ, R12 ;  /* 0x000000ffff147224 */ /* 0x000fe200078e000c */
[----:B------:R-:W-:-:S07]  /*06e0*/  MOV R12, 0x700 ;  /* 0x00000700000c7802 */ /* 0x000fce0000000f00 */
[----:B------:R-:W-:Y:S05]  /*06f0*/  CALL.REL.NOINC `($__internal_0_$__cuda_sm20_drsqrt_f64_slowpath_v2) ;  /* 0x0000011c000c7944 */ /* 0x000fea0003c00000 */
[----:B------:R-:W-:Y:S01]  /*0700*/  IMAD.MOV.U32 R30, RZ, RZ, R20 ;  /* 0x000000ffff1e7224 */ /* 0x000fe200078e0014 */
[----:B------:R-:W-:-:S07]  /*0710*/  MOV R31, R13 ;  /* 0x0000000d001f7202 */ /* 0x000fce0000000f00 */
.L_x_6:
[----:B------:R-:W-:Y:S05]  /*0720*/  BSYNC.RECONVERGENT B1 ;  /* 0x0000000000017941 */ /* 0x000fea0003800200 */
.L_x_5:
        /* <DEDUP_REMOVED lines=11> */
[----:B------:R-:W-:-:S03]  /*07e0*/  MOV R23, 0x3fd80000 ;  /* 0x3fd8000000177802 */ /* 0x000fc60000000f00 */
        /* <DEDUP_REMOVED lines=16> */
[----:B------:R-:W-:Y:S01]  /*08f0*/  IMAD.MOV.U32 R20, RZ, RZ, R12 ;  /* 0x000000ffff147224 */ /* 0x000fe200078e000c */
[----:B------:R-:W-:-:S07]  /*0900*/  MOV R12, 0x920 ;  /* 0x00000920000c7802 */ /* 0x000fce0000000f00 */
[----:B------:R-:W-:Y:S05]  /*0910*/  CALL.REL.NOINC `($__internal_0_$__cuda_sm20_drsqrt_f64_slowpath_v2) ;  /* 0x0000011800847944 */ /* 0x000fea0003c00000 */
[----:B------:R-:W-:Y:S01]  /*0920*/  MOV R30, R20 ;  /* 0x00000014001e7202 */ /* 0x000fe20000000f00 */
[----:B------:R-:W-:-:S07]  /*0930*/  IMAD.MOV.U32 R31, RZ, RZ, R13 ;  /* 0x000000ffff1f7224 */ /* 0x000fce00078e000d */
.L_x_8:
[----:B------:R-:W-:Y:S05]  /*0940*/  BSYNC.RECONVERGENT B1 ;  /* 0x0000000000017941 */ /* 0x000fea0003800200 */
.L_x_7:
        /* <DEDUP_REMOVED lines=33> */
.L_x_10:
[----:B------:R-:W-:Y:S05]  /*0b60*/  BSYNC.RECONVERGENT B1 ;  /* 0x0000000000017941 */ /* 0x000fea0003800200 */
.L_x_9:
        /* <DEDUP_REMOVED lines=33> */
.L_x_12:
[----:B------:R-:W-:Y:S05]  /*0d80*/  BSYNC.RECONVERGENT B1 ;  /* 0x0000000000017941 */ /* 0x000fea0003800200 */
.L_x_11:
        /* <DEDUP_REMOVED lines=33> */
.L_x_14:
[----:B------:R-:W-:Y:S05]  /*0fa0*/  BSYNC.RECONVERGENT B1 ;  /* 0x0000000000017941 */ /* 0x000fea0003800200 */
.L_x_13:
        /* <DEDUP_REMOVED lines=33> */
.L_x_16:
[----:B------:R-:W-:Y:S05]  /*11c0*/  BSYNC.RECONVERGENT B1 ;  /* 0x0000000000017941 */ /* 0x000fea0003800200 */
.L_x_15:
        /* <DEDUP_REMOVED lines=33> */
.L_x_18:
[----:B------:R-:W-:Y:S05]  /*13e0*/  BSYNC.RECONVERGENT B1 ;  /* 0x0000000000017941 */ /* 0x000fea0003800200 */
.L_x_17:
        /* <DEDUP_REMOVED lines=33> */
.L_x_20:
[----:B------:R-:W-:Y:S05]  /*1600*/  BSYNC.RECONVERGENT B1 ;  /* 0x0000000000017941 */ /* 0x000fea0003800200 */
.L_x_19:
        /* <DEDUP_REMOVED lines=33> */
.L_x_22:
[----:B------:R-:W-:Y:S05]  /*1820*/  BSYNC.RECONVERGENT B1 ;  /* 0x0000000000017941 */ /* 0x000fea0003800200 */
.L_x_21:
        /* <DEDUP_REMOVED lines=33> */
.L_x_24:
[----:B------:R-:W-:Y:S05]  /*1a40*/  BSYNC.RECONVERGENT B1 ;  /* 0x0000000000017941 */ /* 0x000fea0003800200 */
.L_x_23:
        /* <DEDUP_REMOVED lines=33> */
.L_x_26:
[----:B------:R-:W-:Y:S05]  /*1c60*/  BSYNC.RECONVERGENT B1 ;  /* 0x0000000000017941 */ /* 0x000fea0003800200 */
.L_x_25:
        /* <DEDUP_REMOVED lines=33> */
.L_x_28:
[----:B------:R-:W-:Y:S05]  /*1e80*/  BSYNC.RECONVERGENT B1 ;  /* 0x0000000000017941 */ /* 0x000fea0003800200 */
.L_x_27:
        /* <DEDUP_REMOVED lines=33> */
.L_x_30:
[----:B------:R-:W-:Y:S05]  /*20a0*/  BSYNC.RECONVERGENT B1 ;  /* 0x0000000000017941 */ /* 0x000fea0003800200 */
.L_x_29:
        /* <DEDUP_REMOVED lines=33> */
.L_x_32:
[----:B------:R-:W-:Y:S05]  /*22c0*/  BSYNC.RECONVERGENT B1 ;  /* 0x0000000000017941 */ /* 0x000fea0003800200 */
.L_x_31:
        /* <DEDUP_REMOVED lines=33> */
.L_x_34:
[----:B------:R-:W-:Y:S05]  /*24e0*/  BSYNC.RECONVERGENT B1 ;  /* 0x0000000000017941 */ /* 0x000fea0003800200 */
.L_x_33:
[----:B------:R-:W0:Y:S01]  /*24f0*/  LDS.128 R20, [UR6] ;  /* 0x00000006ff147984 */ /* 0x000e220008000c00 */
[----:B------:R-:W-:Y:S01]  /*2500*/  DMUL R30, R14, R30 ;  /* 0x0000001e0e1e7228 */ /* 0x000fe20000000000 */
[----:B------:R-:W-:Y:S02]  /*2510*/  BSSY.RECONVERGENT B1, `(.L_x_35) ;  /* 0x000001f000017945 */ /* 0x000fe40003800200 */
[----:B------:R-:W1:Y:S05]  /*2520*/  LDS.128 R12, [UR6+0x10] ;  /* 0x00001006ff0c7984 */ /* 0x000e6a0008000c00 */
        /* <DEDUP_REMOVED lines=29> */
.L_x_36:
[----:B------:R-:W-:Y:S05]  /*2700*/  BSYNC.RECONVERGENT B1 ;  /* 0x0000000000017941 */ /* 0x000fea0003800200 */
.L_x_35:
[----:B------:R-:W0:Y:S01]  /*2710*/  LDS.128 R20, [UR6+0x20] ;  /* 0x00002006ff147984 */ /* 0x000e220008000c00 */
        /* <DEDUP_REMOVED lines=32> */
.L_x_38:
[----:B------:R-:W-:Y:S05]  /*2920*/  BSYNC.RECONVERGENT B1 ;  /* 0x0000000000017941 */ /* 0x000fea0003800200 */
.L_x_37:
        /* <DEDUP_REMOVED lines=33> */
.L_x_40:
[----:B------:R-:W-:Y:S05]  /*2b40*/  BSYNC.RECONVERGENT B1 ;  /* 0x0000000000017941 */ /* 0x000fea0003800200 */
.L_x_39:
        /* <DEDUP_REMOVED lines=33> */
.L_x_42:
[----:B------:R-:W-:Y:S05]  /*2d60*/  BSYNC.RECONVERGENT B1 ;  /* 0x0000000000017941 */ /* 0x000fea0003800200 */
.L_x_41:
        /* <DEDUP_REMOVED lines=33> */
.L_x_44:
[----:B------:R-:W-:Y:S05]  /*2f80*/  BSYNC.RECONVERGENT B1 ;  /* 0x0000000000017941 */ /* 0x000fea0003800200 */
.L_x_43:
        /* <DEDUP_REMOVED lines=33> */
.L_x_46:
[----:B------:R-:W-:Y:S05]  /*31a0*/  BSYNC.RECONVERGENT B1 ;  /* 0x0000000000017941 */ /* 0x000fea0003800200 */
.L_x_45:
        /* <DEDUP_REMOVED lines=33> */
.L_x_48:
[----:B------:R-:W-:Y:S05]  /*33c0*/  BSYNC.RECONVERGENT B1 ;  /* 0x0000000000017941 */ /* 0x000fea0003800200 */
.L_x_47:
        /* <DEDUP_REMOVED lines=33> */
.L_x_50:
[----:B------:R-:W-:Y:S05]  /*35e0*/  BSYNC.RECONVERGENT B1 ;  /* 0x0000000000017941 */ /* 0x000fea0003800200 */
.L_x_49:
        /* <DEDUP_REMOVED lines=33> */
.L_x_52:
[----:B------:R-:W-:Y:S05]  /*3800*/  BSYNC.RECONVERGENT B1 ;  /* 0x0000000000017941 */ /* 0x000fea0003800200 */
.L_x_51:
        /* <DEDUP_REMOVED lines=33> */
.L_x_54:
[----:B------:R-:W-:Y:S05]  /*3a20*/  BSYNC.RECONVERGENT B1 ;  /* 0x0000000000017941 */ /* 0x000fea0003800200 */
.L_x_53:
        /* <DEDUP_REMOVED lines=33> */
.L_x_56:
[----:B------:R-:W-:Y:S05]  /*3c40*/  BSYNC.RECONVERGENT B1 ;  /* 0x0000000000017941 */ /* 0x000fea0003800200 */
.L_x_55:
        /* <DEDUP_REMOVED lines=33> */
.L_x_58:
[----:B------:R-:W-:Y:S05]  /*3e60*/  BSYNC.RECONVERGENT B1 ;  /* 0x0000000000017941 */ /* 0x000fea0003800200 */
.L_x_57:
        /* <DEDUP_REMOVED lines=33> */
.L_x_60:
[----:B------:R-:W-:Y:S05]  /*4080*/  BSYNC.RECONVERGENT B1 ;  /* 0x0000000000017941 */ /* 0x000fea0003800200 */
.L_x_59:
        /* <DEDUP_REMOVED lines=33> */
.L_x_62:
[----:B------:R-:W-:Y:S05]  /*42a0*/  BSYNC.RECONVERGENT B1 ;  /* 0x0000000000017941 */ /* 0x000fea0003800200 */
.L_x_61:
        /* <DEDUP_REMOVED lines=33> */
.L_x_64:
[----:B------:R-:W-:Y:S05]  /*44c0*/  BSYNC.RECONVERGENT B1 ;  /* 0x0000000000017941 */ /* 0x000fea0003800200 */
.L_x_63:
[----:B------:R-:W0:Y:S01]  /*44d0*/  LDS.128 R20, [UR6+0x1e0] ;  /* 0x0001e006ff147984 */ /* 0x000e220008000c00 */
[----:B------:R-:W-:Y:S01]  /*44e0*/  DMUL R30, R14, R30 ;  /* 0x0000001e0e1e7228 */ /* 0x000fe20000000000 */
[----:B------:R-:W-:Y:S02]  /*44f0*/  BSSY.RECONVERGENT B1, `(.L_x_65) ;  /* 0x000001e000017945 */ /* 0x000fe40003800200 */
[----:B------:R-:W1:Y:S05]  /*4500*/  LDS.128 R12, [UR6+0x1f0] ;  /* 0x0001f006ff0c7984 */ /* 0x000e6a0008000c00 */
[-C--:B------:R-:W-:Y:S02]  /*4510*/  DFMA R36, R44, R30.reuse, R36 ;  /* 0x0000001e2c24722b */ /* 0x080fe40000000024 */
[----:B------:R-:W-:-:S02]  /*4520*/  DFMA R38, R38, R30, R42 ;  /* 0x0000001e2626722b */ /* 0x000fc4000000002a */
[----:B------:R-:W-:Y:S01]  /*4530*/  DFMA R40, R46, R30, R40 ;  /* 0x0000001e2e28722b */ /* 0x000fe20000000028 */
[----:B------:R-:W-:Y:S02]  /*4540*/  IMAD.MOV.U32 R30, RZ, RZ, 0x0 ;  /* 0x00000000ff1e7424 */ /* 0x000fe400078e00ff */
[----:B------:R-:W-:Y:S01]  /*4550*/  IMAD.MOV.U32 R31, RZ, RZ, 0x3fd80000 ;  /* 0x3fd80000ff1f7424 */ /* 0x000fe200078e00ff */
[----:B0-----:R-:W-:Y:S02]  /*4560*/  DADD R22, -R18, R22 ;  /* 0x0000000012167229 */ /* 0x001fe40000000116 */
[----:B------:R-:W-:Y:S02]  /*4570*/  DADD R44, -R16, R20 ;  /* 0x00000000102c7229 */ /* 0x000fe40000000114 */
[----:B-1----:R-:W-:-:S04]  /*4580*/  DADD R26, -R28, R12 ;  /* 0x000000001c1a7229 */ /* 0x002fc8000000010c */
        /* <DEDUP_REMOVED lines=19> */
[----:B------:R-:W-:-:S07]  /*46c0*/  IMAD.MOV.U32 R21, RZ, RZ, R13 ;  /* 0x000000ffff157224 */ /* 0x000fce00078e000d */
.L_x_66:
[----:B------:R-:W-:Y:S05]  /*46d0*/  BSYNC.RECONVERGENT B1 ;  /* 0x0000000000017941 */ /* 0x000fea0003800200 */
.L_x_65:
[----:B------:R-:W-:Y:S01]  /*46e0*/  UIADD3 UR7, UPT, UPT, UR7, 0x20, URZ ;  /* 0x0000002007077890 */ /* 0x000fe2000fffe0ff */
[----:B------:R-:W-:Y:S01]  /*46f0*/  DMUL R14, R14, R20 ;  /* 0x000000140e0e7228 */ /* 0x000fe20000000000 */
[----:B------:R-:W-:Y:S02]  /*4700*/  UIADD3 UR6, UPT, UPT, UR6, 0x400, URZ ;  /* 0x0000040006067890 */ /* 0x000fe4000fffe0ff */
[----:B------:R-:W-:-:S05]  /*4710*/  UISETP.NE.AND UP1, UPT, UR7, URZ, UPT ;  /* 0x000000ff0700728c */ /* 0x000fca000bf25270 */
[-C--:B------:R-:W-:Y:S02]  /*4720*/  DFMA R36, R44, R14.reuse, R36 ;  /* 0x0000000e2c24722b */ /* 0x080fe40000000024 */
[-C--:B------:R-:W-:Y:S02]  /*4730*/  DFMA R38, R22, R14.reuse, R38 ;  /* 0x0000000e1626722b */ /* 0x080fe40000000026 */
[----:B------:R-:W-:Y:S01]  /*4740*/  DFMA R40, R26, R14, R40 ;  /* 0x0000000e1a28722b */ /* 0x000fe20000000028 */
[----:B------:R-:W-:Y:S10]  /*4750*/  BRA.U UP1, `(.L_x_67) ;  /* 0xffffffb901f07547 */ /* 0x000ff4000b83ffff */
.L_x_2:
[----:B------:R-:W-:-:S09]  /*4760*/  UISETP.NE.AND UP1, UPT, UR12, URZ, UPT ;  /* 0x000000ff0c00728c */ /* 0x000fd2000bf25270 */
[----:B------:R-:W-:Y:S05]  /*4770*/  BRA.U !UP1, `(.L_x_68) ;  /* 0x0000000109ac7547 */ /* 0x000fea000b800000 */
[----:B------:R-:W1:Y:S01]  /*4780*/  LDCU.64 UR14, c[0x0][0x398] ;  /* 0x00007300ff0e77ac */ /* 0x000e620008000a00 */
[----:B------:R-:W-:-:S05]  /*4790*/  UMOV UR6, URZ ;  /* 0x000000ff00067c82 */ /* 0x000fca0008000000 */
.L_x_71:
[----:B------:R-:W2:Y:S01]  /*47a0*/  S2UR UR8, SR_CgaCtaId ;  /* 0x00000000000879c3 */ /* 0x000ea20000008800 */
[----:B------:R-:W-:Y:S01]  /*47b0*/  UMOV UR7, 0x400 ;  /* 0x0000040000077882 */ /* 0x000fe20000000000 */
[----:B------:R-:W-:Y:S01]  /*47c0*/  IMAD.MOV.U32 R30, RZ, RZ, 0x0 ;  /* 0x00000000ff1e7424 */ /* 0x000fe200078e00ff */
[----:B------:R-:W-:Y:S01]  /*47d0*/  BSSY.RECONVERGENT B1, `(.L_x_69) ;  /* 0x000001d000017945 */ /* 0x000fe20003800200 */
[----:B------:R-:W-:Y:S01]  /*47e0*/  IMAD.MOV.U32 R31, RZ, RZ, 0x3fd80000 ;  /* 0x3fd80000ff1f7424 */ /* 0x000fe200078e00ff */
[----:B--2---:R-:W-:-:S04]  /*47f0*/  ULEA UR7, UR8, UR7, 0x18 ;  /* 0x0000000708077291 */ /* 0x004fc8000f8ec0ff */
[----:B------:R-:W-:-:S09]  /*4800*/  ULEA UR7, UR5, UR7, 0x5 ;  /* 0x0000000705077291 */ /* 0x000fd2000f8e28ff */
[----:B0-----:R-:W0:Y:S04]  /*4810*/  LDS.128 R12, [UR7] ;  /* 0x00000007ff0c7984 */ /* 0x001e280008000c00 */
[----:B------:R-:W2:Y:S01]  /*4820*/  LDS.128 R20, [UR7+0x10] ;  /* 0x00001007ff147984 */ /* 0x000ea20008000c00 */
[----:B0----5:R-:W-:Y:S02]  /*4830*/  DADD R14, -R18, R14 ;  /* 0x00000000120e7229 */ /* 0x021fe4000000010e */
[----:B------:R-:W-:Y:S02]  /*4840*/  DADD R26, -R16, R12 ;  /* 0x00000000101a7229 */ /* 0x000fe4000000010c */
[----:B--2---:R-:W-:-:S04]  /*4850*/  DADD R42, -R28, R20 ;  /* 0x000000001c2a7229 */ /* 0x004fc80000000114 */
[----:B------:R-:W-:-:S08]  /*4860*/  DMUL R12, R14, R14 ;  /* 0x0000000e0e0c7228 */ /* 0x000fd00000000000 */
[----:B------:R-:W-:-:S08]  /*4870*/  DFMA R12, R26, R26, R12 ;  /* 0x0000001a1a0c722b */ /* 0x000fd0000000000c */
[----:B------:R-:W-:-:S08]  /*4880*/  DFMA R12, R42, R42, R12 ;  /* 0x0000002a2a0c722b */ /* 0x000fd0000000000c */
[----:B-1----:R-:W-:-:S08]  /*4890*/  DADD R12, R12, UR14 ;  /* 0x0000000e0c0c7e29 */ /* 0x002fd00008000000 */
        /* <DEDUP_REMOVED lines=16> */
.L_x_70:
[----:B------:R-:W-:Y:S05]  /*49a0*/  BSYNC.RECONVERGENT B1 ;  /* 0x0000000000017941 */ /* 0x000fea0003800200 */
.L_x_69:
[----:B------:R-:W-:Y:S01]  /*49b0*/  UIADD3 UR6, UPT, UPT, UR6, 0x1, URZ ;  /* 0x0000000106067890 */ /* 0x000fe2000fffe0ff */
[----:B------:R-:W-:Y:S01]  /*49c0*/  DMUL R20, R22, R20 ;  /* 0x0000001416147228 */ /* 0x000fe20000000000 */
[----:B------:R-:W-:Y:S02]  /*49d0*/  UIADD3 UR5, UPT, UPT, UR5, 0x1, URZ ;  /* 0x0000000105057890 */ /* 0x000fe4000fffe0ff */
[----:B------:R-:W-:-:S05]  /*49e0*/  UISETP.NE.AND UP2, UPT, UR6, UR12, UPT ;  /* 0x0000000c0600728c */ /* 0x000fca000bf45270 */
[-C--:B------:R-:W-:Y:S02]  /*49f0*/  DFMA R36, R26, R20.reuse, R36 ;  /* 0x000000141a24722b */ /* 0x080fe40000000024 */
[-C--:B------:R-:W-:Y:S02]  /*4a00*/  DFMA R38, R14, R20.reuse, R38 ;  /* 0x000000140e26722b */ /* 0x080fe40000000026 */
[----:B------:R-:W-:Y:S01]  /*4a10*/  DFMA R40, R42, R20, R40 ;  /* 0x000000142a28722b */ /* 0x000fe20000000028 */
[----:B------:R-:W-:Y:S10]  /*4a20*/  BRA.U UP2, `(.L_x_71) ;  /* 0xfffffffd025c7547 */ /* 0x000ff4000b83ffff */
.L_x_68:
[----:B------:R-:W1:Y:S01]  /*4a30*/  LDCU UR5, c[0x0][0x3a8] ;  /* 0x00007500ff0577ac */ /* 0x000e620008000800 */
[----:B------:R-:W-:-:S04]  /*4a40*/  UIADD3 UR14, UPT, UPT, UR9, UR4, URZ ;  /* 0x00000004090e7290 */ /* 0x000fc8000fffe0ff */
[----:B-1----:R-:W-:Y:S01]  /*4a50*/  UISETP.GE.AND UP2, UPT, UR14, UR5, UPT ;  /* 0x000000050e00728c */ /* 0x002fe2000bf46270 */
[----:B------:R-:W-:Y:S08]  /*4a60*/  BAR.SYNC.DEFER_BLOCKING 0x0 ;  /* 0x0000000000007b1d */ /* 0x000ff00000010000 */
[----:B------:R-:W-:Y:S05]  /*4a70*/  BRA.U UP2, `(.L_x_1) ;  /* 0x000000d502f87547 */ /* 0x000fea000b800000 */
[----:B------:R-:W-:-:S06]  /*4a80*/  USHF.L.U32 UR13, UR9, 0x5, URZ ;  /* 0x00000005090d7899 */ /* 0x000fcc00080006ff */
[----:B------:R-:W-:-:S04]  /*4a90*/  IADD3 R24, P0, PT, R24, UR13, RZ ;  /* 0x0000000d18187c10 */ /* 0x000fc8000ff1e0ff */
[----:B------:R-:W-:-:S05]  /*4aa0*/  IADD3.X R25, PT, PT, RZ, R25, RZ, P0, !PT ;  /* 0x00000019ff197210 */ /* 0x000fca00007fe4ff */
[----:B0-----:R-:W2:Y:S04]  /*4ab0*/  LDG.E.128 R12, desc[UR10][R24.64] ;  /* 0x0000000a180c7981 */ /* 0x001ea8000c1e1d00 */
[----:B------:R-:W3:Y:S01]  /*4ac0*/  LDG.E.128 R20, desc[UR10][R24.64+0x10] ;  /* 0x0000100a18147981 */ /* 0x000ee2000c1e1d00 */
[----:B------:R-:W-:-:S03]  /*4ad0*/  UMOV UR5, URZ ;  /* 0x000000ff00057c82 */ /* 0x000fc60008000000 */
[----:B--2---:R0:W-:Y:S04]  /*4ae0*/  STS.128 [R3], R12 ;  /* 0x0000000c03007388 */ /* 0x0041e80000000c00 */
[----:B---3--:R0:W-:Y:S01]  /*4af0*/  STS.128 [R3+0x10], R20 ;  /* 0x0000101403007388 */ /* 0x0081e20000000c00 */
[----:B------:R-:W-:Y:S06]  /*4b00*/  BAR.SYNC.DEFER_BLOCKING 0x0 ;  /* 0x0000000000007b1d */ /* 0x000fec0000010000 */
[----:B------:R-:W-:Y:S05]  /*4b10*/  BRA.U !UP0, `(.L_x_72) ;  /* 0x0000004508287547 */ /* 0x000fea000b800000 */
[----:B------:R-:W1:Y:S01]  /*4b20*/  LDCU.64 UR18, c[0x0][0x398] ;  /* 0x00007300ff1277ac */ /* 0x000e620008000a00 */
[----:B------:R-:W-:-:S05]  /*4b30*/  UMOV UR5, URZ ;  /* 0x000000ff00057c82 */ /* 0x000fca0008000000 */
.L_x_137:
[----:B------:R-:W2:Y:S01]  /*4b40*/  S2UR UR7, SR_CgaCtaId ;  /* 0x00000000000779c3 */ /* 0x000ea20000008800 */
[----:B------:R-:W-:Y:S01]  /*4b50*/  UMOV UR6, 0x400 ;  /* 0x0000040000067882 */ /* 0x000fe20000000000 */
[----:B------:R-:W-:Y:S01]  /*4b60*/  BSSY.RECONVERGENT B1, `(.L_x_73) ;  /* 0x000001f000017945 */ /* 0x000fe20003800200 */
[----:B--2---:R-:W-:-:S04]  /*4b70*/  ULEA UR6, UR7, UR6, 0x18 ;  /* 0x0000000607067291 */ /* 0x004fc8000f8ec0ff */
[----:B------:R-:W-:-:S09]  /*4b80*/  ULEA UR6, UR5, UR6, 0x5 ;  /* 0x0000000605067291 */ /* 0x000fd2000f8e28ff */
[----:B0-----:R-:W0:Y:S04]  /*4b90*/  LDS.128 R20, [UR6] ;  /* 0x00000006ff147984 */ /* 0x001e280008000c00 */
[----:B------:R-:W2:Y:S01]  /*4ba0*/  LDS.128 R12, [UR6+0x10] ;  /* 0x00001006ff0c7984 */ /* 0x000ea20008000c00 */
[----:B0----5:R-:W-:Y:S02]  /*4bb0*/  DADD R42, -R18, R22 ;  /* 0x00000000122a7229 */ /* 0x021fe40000000116 */
[----:B------:R-:W-:Y:S01]  /*4bc0*/  DADD R44, -R16, R20 ;  /* 0x00000000102c7229 */ /* 0x000fe20000000114 */
[----:B------:R-:W-:Y:S01]  /*4bd0*/  IMAD.MOV.U32 R22, RZ, RZ, 0x0 ;  /* 0x00000000ff167424 */ /* 0x000fe200078e00ff */
[----:B--2---:R-:W-:Y:S01]  /*4be0*/  DADD R46, -R28, R12 ;  /* 0x000000001c2e7229 */ /* 0x004fe2000000010c */
[----:B------:R-:W-:-:S03]  /*4bf0*/  MOV R23, 0x3fd80000 ;  /* 0x3fd8000000177802 */ /* 0x000fc60000000f00 */
[----:B------:R-:W-:-:S08]  /*4c00*/  DMUL R20, R42, R42 ;  /* 0x0000002a2a147228 */ /* 0x000fd00000000000 */
[----:B------:R-:W-:-:S08]  /*4c10*/  DFMA R20, R44, R44, R20 ;  /* 0x0000002c2c14722b */ /* 0x000fd00000000014 */
[----:B------:R-:W-:-:S08]  /*4c20*/  DFMA R20, R46, R46, R20 ;  /* 0x0000002e2e14722b */ /* 0x000fd00000000014 */
[----:B-1----:R-:W-:-:S08]  /*4c30*/  DADD R20, R20, UR18 ;  /* 0x0000001214147e29 */ /* 0x002fd00008000000 */
        /* <DEDUP_REMOVED lines=17> */
.L_x_74:
[----:B------:R-:W-:Y:S05]  /*4d50*/  BSYNC.RECONVERGENT B1 ;  /* 0x0000000000017941 */ /* 0x000fea0003800200 */
.L_x_73:
        /* <DEDUP_REMOVED lines=33> */
.L_x_76:
[----:B------:R-:W-:Y:S05]  /*4f70*/  BSYNC.RECONVERGENT B1 ;  /* 0x0000000000017941 */ /* 0x000fea0003800200 */
.L_x_75:
        /* <DEDUP_REMOVED lines=33> */
.L_x_78:
[----:B------:R-:W-:Y:S05]  /*5190*/  BSYNC.RECONVERGENT B1 ;  /* 0x0000000000017941 */ /* 0x000fea0003800200 */
.L_x_77:
        /* <DEDUP_REMOVED lines=33> */
.L_x_80:
[----:B------:R-:W-:Y:S05]  /*53b0*/  BSYNC.RECONVERGENT B1 ;  /* 0x0000000000017941 */ /* 0x000fea0003800200 */
.L_x_79:
        /* <DEDUP_REMOVED lines=33> */
.L_x_82:
[----:B------:R-:W-:Y:S05]  /*55d0*/  BSYNC.RECONVERGENT B1 ;  /* 0x0000000000017941 */ /* 0x000fea0003800200 */
.L_x_81:
        /* <DEDUP_REMOVED lines=33> */
.L_x_84:
[----:B------:R-:W-:Y:S05]  /*57f0*/  BSYNC.RECONVERGENT B1 ;  /* 0x0000000000017941 */ /* 0x000fea0003800200 */
.L_x_83:
        /* <DEDUP_REMOVED lines=33> */
.L_x_86:
[----:B------:R-:W-:Y:S05]  /*5a10*/  BSYNC.RECONVERGENT B1 ;  /* 0x0000000000017941 */ /* 0x000fea0003800200 */
.L_x_85:
        /* <DEDUP_REMOVED lines=33> */
.L_x_88:
[----:B------:R-:W-:Y:S05]  /*5c30*/  BSYNC.RECONVERGENT B1 ;  /* 0x0000000000017941 */ /* 0x000fea0003800200 */
.L_x_87:
        /* <DEDUP_REMOVED lines=33> */
.L_x_90:
[----:B------:R-:W-:Y:S05]  /*5e50*/  BSYNC.RECONVERGENT B1 ;  /* 0x0000000000017941 */ /* 0x000fea0003800200 */
.L_x_89:
        /* <DEDUP_REMOVED lines=33> */
.L_x_92:
[----:B------:R-:W-:Y:S05]  /*6070*/  BSYNC.RECONVERGENT B1 ;  /* 0x0000000000017941 */ /* 0x000fea0003800200 */
.L_x_91:
        /* <DEDUP_REMOVED lines=33> */
.L_x_94:
[----:B------:R-:W-:Y:S05]  /*6290*/  BSYNC.RECONVERGENT B1 ;  /* 0x0000000000017941 */ /* 0x000fea0003800200 */
.L_x_93:
        /* <DEDUP_REMOVED lines=33> */
.L_x_96:
[----:B------:R-:W-:Y:S05]  /*64b0*/  BSYNC.RECONVERGENT B1 ;  /* 0x0000000000017941 */ /* 0x000fea0003800200 */
.L_x_95:
        /* <DEDUP_REMOVED lines=33> */
.L_x_98:
[----:B------:R-:W-:Y:S05]  /*66d0*/  BSYNC.RECONVERGENT B1 ;  /* 0x0000000000017941 */ /* 0x000fea0003800200 */
.L_x_97:
        /* <DEDUP_REMOVED lines=33> */
.L_x_100:
[----:B------:R-:W-:Y:S05]  /*68f0*/  BSYNC.RECONVERGENT B1 ;  /* 0x0000000000017941 */ /* 0x000fea0003800200 */
.L_x_99:
        /* <DEDUP_REMOVED lines=33> */
.L_x_102:
[----:B------:R-:W-:Y:S05]  /*6b10*/  BSYNC.RECONVERGENT B1 ;  /* 0x0000000000017941 */ /* 0x000fea0003800200 */
.L_x_101:
        /* <DEDUP_REMOVED lines=33> */
.L_x_104:
[----:B------:R-:W-:Y:S05]  /*6d30*/  BSYNC.RECONVERGENT B1 ;  /* 0x0000000000017941 */ /* 0x000fea0003800200 */
.L_x_103:
        /* <DEDUP_REMOVED lines=33> */
.L_x_106:
[----:B------:R-:W-:Y:S05]  /*6f50*/  BSYNC.RECONVERGENT B1 ;  /* 0x0000000000017941 */ /* 0x000fea0003800200 */
.L_x_105:
        /* <DEDUP_REMOVED lines=33> */
.L_x_108:
[----:B------:R-:W-:Y:S05]  /*7170*/  BSYNC.RECONVERGENT B1 ;  /* 0x0000000000017941 */ /* 0x000fea0003800200 */
.L_x_107:
        /* <DEDUP_REMOVED lines=33> */
.L_x_110:
[----:B------:R-:W-:Y:S05]  /*7390*/  BSYNC.RECONVERGENT B1 ;  /* 0x0000000000017941 */ /* 0x000fea0003800200 */
.L_x_109:
        /* <DEDUP_REMOVED lines=33> */
.L_x_112:
[----:B------:R-:W-:Y:S05]  /*75b0*/  BSYNC.RECONVERGENT B1 ;  /* 0x0000000000017941 */ /* 0x000fea0003800200 */
.L_x_111:
        /* <DEDUP_REMOVED lines=33> */
.L_x_114:
[----:B------:R-:W-:Y:S05]  /*77d0*/  BSYNC.RECONVERGENT B1 ;  /* 0x0000000000017941 */ /* 0x000fea0003800200 */
.L_x_113:
        /* <DEDUP_REMOVED lines=33> */
.L_x_116:
[----:B------:R-:W-:Y:S05]  /*79f0*/  BSYNC.RECONVERGENT B1 ;  /* 0x0000000000017941 */ /* 0x000fea0003800200 */
.L_x_115:
        /* <DEDUP_REMOVED lines=33> */
.L_x_118:
[----:B------:R-:W-:Y:S05]  /*7c10*/  BSYNC.RECONVERGENT B1 ;  /* 0x0000000000017941 */ /* 0x000fea0003800200 */
.L_x_117:
        /* <DEDUP_REMOVED lines=33> */
.L_x_120:
[----:B------:R-:W-:Y:S05]  /*7e30*/  BSYNC.RECONVERGENT B1 ;  /* 0x0000000000017941 */ /* 0x000fea0003800200 */
.L_x_119:
        /* <DEDUP_REMOVED lines=33> */
.L_x_122:
[----:B------:R-:W-:Y:S05]  /*8050*/  BSYNC.RECONVERGENT B1 ;  /* 0x0000000000017941 */ /* 0x000fea0003800200 */
.L_x_121:
        /* <DEDUP_REMOVED lines=33> */
.L_x_124:
[----:B------:R-:W-:Y:S05]  /*8270*/  BSYNC.RECONVERGENT B1 ;  /* 0x0000000000017941 */ /* 0x000fea0003800200 */
.L_x_123:
        /* <DEDUP_REMOVED lines=33> */
.L_x_126:
[----:B------:R-:W-:Y:S05]  /*8490*/  BSYNC.RECONVERGENT B1 ;  /* 0x0000000000017941 */ /* 0x000fea0003800200 */
.L_x_125:
        /* <DEDUP_REMOVED lines=33> */
.L_x_128:
[----:B------:R-:W-:Y:S05]  /*86b0*/  BSYNC.RECONVERGENT B1 ;  /* 0x0000000000017941 */ /* 0x000fea0003800200 */
.L_x_127:
        /* <DEDUP_REMOVED lines=33> */
.L_x_130:
[----:B------:R-:W-:Y:S05]  /*88d0*/  BSYNC.RECONVERGENT B1 ;  /* 0x0000000000017941 */ /* 0x000fea0003800200 */
.L_x_129:
        /* <DEDUP_REMOVED lines=33> */
.L_x_132:
[----:B------:R-:W-:Y:S05]  /*8af0*/  BSYNC.RECONVERGENT B1 ;  /* 0x0000000000017941 */ /* 0x000fea0003800200 */
.L_x_131:
        /* <DEDUP_REMOVED lines=33> */
.L_x_134:
[----:B------:R-:W-:Y:S05]  /*8d10*/  BSYNC.RECONVERGENT B1 ;  /* 0x0000000000017941 */ /* 0x000fea0003800200 */
.L_x_133:
[----:B------:R-:W0:Y:S01]  /*8d20*/  LDS.128 R20, [UR6+0x3e0] ;  /* 0x0003e006ff147984 */ /* 0x000e220008000c00 */
[----:B------:R-:W-:Y:S01]  /*8d30*/  DMUL R30, R14, R30 ;  /* 0x0000001e0e1e7228 */ /* 0x000fe20000000000 */
[----:B------:R-:W-:Y:S02]  /*8d40*/  BSSY.RECONVERGENT B1, `(.L_x_135) ;  /* 0x000001e000017945 */ /* 0x000fe40003800200 */
[----:B------:R-:W1:Y:S05]  /*8d50*/  LDS.128 R12, [UR6+0x3f0] ;  /* 0x0003f006ff0c7984 */ /* 0x000e6a0008000c00 */
[-C--:B------:R-:W-:Y:S02]  /*8d60*/  DFMA R36, R44, R30.reuse, R36 ;  /* 0x0000001e2c24722b */ /* 0x080fe40000000024 */
[----:B------:R-:W-:-:S02]  /*8d70*/  DFMA R38, R38, R30, R42 ;  /* 0x0000001e2626722b */ /* 0x000fc4000000002a */
[----:B------:R-:W-:Y:S01]  /*8d80*/  DFMA R40, R46, R30, R40 ;  /* 0x0000001e2e28722b */ /* 0x000fe20000000028 */
[----:B------:R-:W-:Y:S01]  /*8d90*/  MOV R30, 0x0 ;  /* 0x00000000001e7802 */ /* 0x000fe20000000f00 */
        /* <DEDUP_REMOVED lines=23> */
[----:B------:R-:W-:-:S07]  /*8f10*/  IMAD.MOV.U32 R21, RZ, RZ, R13 ;  /* 0x000000ffff157224 */ /* 0x000fce00078e000d */
.L_x_136:
[----:B------:R-:W-:Y:S05]  /*8f20*/  BSYNC.RECONVERGENT B1 ;  /* 0x0000000000017941 */ /* 0x000fea0003800200 */
.L_x_135:
[----:B------:R-:W-:Y:S01]  /*8f30*/  UIADD3 UR5, UPT, UPT, UR5, 0x20, URZ ;  /* 0x0000002005057890 */ /* 0x000fe2000fffe0ff */
[----:B------:R-:W-:Y:S01]  /*8f40*/  DMUL R14, R14, R20 ;  /* 0x000000140e0e7228 */ /* 0x000fe20000000000 */
[----:B------:R-:W-:-:S04]  /*8f50*/  ULOP3.LUT UR6, UR9, 0x7e0, URZ, 0xc0, !UPT ;  /* 0x000007e009067892 */ /* 0x000fc8000f8ec0ff */
[----:B------:R-:W-:-:S03]  /*8f60*/  UISETP.NE.AND UP2, UPT, UR5, UR6, UPT ;  /* 0x000000060500728c */ /* 0x000fc6000bf45270 */
[-C--:B------:R-:W-:Y:S02]  /*8f70*/  DFMA R36, R44, R14.reuse, R36 ;  /* 0x0000000e2c24722b */ /* 0x080fe40000000024 */
[-C--:B------:R-:W-:Y:S02]  /*8f80*/  DFMA R38, R22, R14.reuse, R38 ;  /* 0x0000000e1626722b */ /* 0x080fe40000000026 */
[----:B------:R-:W-:Y:S02]  /*8f90*/  DFMA R40, R26, R14, R40 ;  /* 0x0000000e1a28722b */ /* 0x000fe40000000028 */
[----:B------:R-:W-:Y:S09]  /*8fa0*/  BRA.U UP2, `(.L_x_137) ;  /* 0xffffffb902e47547 */ /* 0x000ff2000b83ffff */
[----:B------:R-:W-:-:S05]  /*8fb0*/  UMOV UR5, UR6 ;  /* 0x0000000600057c82 */ /* 0x000fca0008000000 */
.L_x_72:
[----:B------:R-:W-:Y:S05]  /*8fc0*/  BRA.U !UP1, `(.L_x_138) ;  /* 0x0000000109ac7547 */ /* 0x000fea000b800000 */
[----:B------:R-:W1:Y:S01]  /*8fd0*/  LDCU.64 UR18, c[0x0][0x398] ;  /* 0x00007300ff1277ac */ /* 0x000e620008000a00 */
[----:B------:R-:W-:-:S05]  /*8fe0*/  UMOV UR6, URZ ;  /* 0x000000ff00067c82 */ /* 0x000fca0008000000 */
.L_x_141:
[----:B------:R-:W2:Y:S01]  /*8ff0*/  S2UR UR8, SR_CgaCtaId ;  /* 0x00000000000879c3 */ /* 0x000ea20000008800 */
[----:B------:R-:W-:Y:S01]  /*9000*/  UMOV UR7, 0x400 ;  /* 0x0000040000077882 */ /* 0x000fe20000000000 */
[----:B------:R-:W-:Y:S01]  /*9010*/  MOV R30, 0x0 ;  /* 0x00000000001e7802 */ /* 0x000fe20000000f00 */
[----:B------:R-:W-:Y:S01]  /*9020*/  IMAD.MOV.U32 R31, RZ, RZ, 0x3fd80000 ;  /* 0x3fd80000ff1f7424 */ /* 0x000fe200078e00ff */
[----:B------:R-:W-:Y:S01]  /*9030*/  BSSY.RECONVERGENT B1, `(.L_x_139) ;  /* 0x000001c000017945 */ /* 0x000fe20003800200 */
        /* <DEDUP_REMOVED lines=27> */
.L_x_140:
[----:B------:R-:W-:Y:S05]  /*91f0*/  BSYNC.RECONVERGENT B1 ;  /* 0x0000000000017941 */ /* 0x000fea0003800200 */
.L_x_139:
        /* <DEDUP_REMOVED lines=8> */
.L_x_138:
[----:B------:R-:W1:Y:S01]  /*9280*/  LDCU UR5, c[0x0][0x3a8] ;  /* 0x00007500ff0577ac */ /* 0x000e620008000800 */
[----:B------:R-:W-:-:S04]  /*9290*/  UIADD3 UR16, UPT, UPT, UR14, UR9, URZ ;  /* 0x000000090e107290 */ /* 0x000fc8000fffe0ff */
[----:B-1----:R-:W-:Y:S01]  /*92a0*/  UISETP.GE.AND UP2, UPT, UR16, UR5, UPT ;  /* 0x000000051000728c */ /* 0x002fe2000bf46270 */
[----:B------:R-:W-:Y:S08]  /*92b0*/  BAR.SYNC.DEFER_BLOCKING 0x0 ;  /* 0x0000000000007b1d */ /* 0x000ff00000010000 */
[----:B------:R-:W-:Y:S05]  /*92c0*/  BRA.U UP2, `(.L_x_1) ;  /* 0x0000008d02e47547 */ /* 0x000fea000b800000 */
[----:B------:R-:W-:-:S05]  /*92d0*/  IADD3 R24, P0, PT, R24, UR13, RZ ;  /* 0x0000000d18187c10 */ /* 0x000fca000ff1e0ff */
[----:B------:R-:W-:-:S05]  /*92e0*/  IMAD.X R25, RZ, RZ, R25, P0 ;  /* 0x000000ffff197224 */ /* 0x000fca00000e0619 */
        /* <DEDUP_REMOVED lines=9> */
.L_x_207:
        /* <DEDUP_REMOVED lines=11> */
[----:B------:R-:W-:-:S03]  /*9430*/  IMAD.MOV.U32 R23, RZ, RZ, 0x3fd80000 ;  /* 0x3fd80000ff177424 */ /* 0x000fc600078e00ff */
        /* <DEDUP_REMOVED lines=21> */
.L_x_144:
[----:B------:R-:W-:Y:S05]  /*9590*/  BSYNC.RECONVERGENT B1 ;  /* 0x0000000000017941 */ /* 0x000fea0003800200 */
.L_x_143:
        /* <DEDUP_REMOVED lines=33> */
.L_x_146:
[----:B------:R-:W-:Y:S05]  /*97b0*/  BSYNC.RECONVERGENT B1 ;  /* 0x0000000000017941 */ /* 0x000fea0003800200 */
.L_x_145:
        /* <DEDUP_REMOVED lines=33> */
.L_x_148:
[----:B------:R-:W-:Y:S05]  /*99d0*/  BSYNC.RECONVERGENT B1 ;  /* 0x0000000000017941 */ /* 0x000fea0003800200 */
.L_x_147:
        /* <DEDUP_REMOVED lines=33> */
.L_x_150:
[----:B------:R-:W-:Y:S05]  /*9bf0*/  BSYNC.RECONVERGENT B1 ;  /* 0x0000000000017941 */ /* 0x000fea0003800200 */
.L_x_149:
        /* <DEDUP_REMOVED lines=33> */
.L_x_152:
[----:B------:R-:W-:Y:S05]  /*9e10*/  BSYNC.RECONVERGENT B1 ;  /* 0x0000000000017941 */ /* 0x000fea0003800200 */
.L_x_151:
        /* <DEDUP_REMOVED lines=33> */
.L_x_154:
[----:B------:R-:W-:Y:S05]  /*a030*/  BSYNC.RECONVERGENT B1 ;  /* 0x0000000000017941 */ /* 0x000fea0003800200 */
.L_x_153:
        /* <DEDUP_REMOVED lines=33> */
.L_x_156:
[----:B------:R-:W-:Y:S05]  /*a250*/  BSYNC.RECONVERGENT B1 ;  /* 0x0000000000017941 */ /* 0x000fea0003800200 */
.L_x_155:
        /* <DEDUP_REMOVED lines=33> */
.L_x_158:
[----:B------:R-:W-:Y:S05]  /*a470*/  BSYNC.RECONVERGENT B1 ;  /* 0x0000000000017941 */ /* 0x000fea0003800200 */
.L_x_157:
        /* <DEDUP_REMOVED lines=33> */
.L_x_160:
[----:B------:R-:W-:Y:S05]  /*a690*/  BSYNC.RECONVERGENT B1 ;  /* 0x0000000000017941 */ /* 0x000fea0003800200 */
.L_x_159:
        /* <DEDUP_REMOVED lines=33> */
.L_x_162:
[----:B------:R-:W-:Y:S05]  /*a8b0*/  BSYNC.RECONVERGENT B1 ;  /* 0x0000000000017941 */ /* 0x000fea0003800200 */
.L_x_161:
        /* <DEDUP_REMOVED lines=33> */
.L_x_164:
[----:B------:R-:W-:Y:S05]  /*aad0*/  BSYNC.RECONVERGENT B1 ;  /* 0x0000000000017941 */ /* 0x000fea0003800200 */
.L_x_163:
        /* <DEDUP_REMOVED lines=33> */
.L_x_166:
[----:B------:R-:W-:Y:S05]  /*acf0*/  BSYNC.RECONVERGENT B1 ;  /* 0x0000000000017941 */ /* 0x000fea0003800200 */
.L_x_165:
        /* <DEDUP_REMOVED lines=33> */
.L_x_168:
[----:B------:R-:W-:Y:S05]  /*af10*/  BSYNC.RECONVERGENT B1 ;  /* 0x0000000000017941 */ /* 0x000fea0003800200 */
.L_x_167:
        /* <DEDUP_REMOVED lines=33> */
.L_x_170:
[----:B------:R-:W-:Y:S05]  /*b130*/  BSYNC.RECONVERGENT B1 ;  /* 0x0000000000017941 */ /* 0x000fea0003800200 */
.L_x_169:
        /* <DEDUP_REMOVED lines=33> */
.L_x_172:
[----:B------:R-:W-:Y:S05]  /*b350*/  BSYNC.RECONVERGENT B1 ;  /* 0x0000000000017941 */ /* 0x000fea0003800200 */
.L_x_171:
        /* <DEDUP_REMOVED lines=33> */
.L_x_174:
[----:B------:R-:W-:Y:S05]  /*b570*/  BSYNC.RECONVERGENT B1 ;  /* 0x0000000000017941 */ /* 0x000fea0003800200 */
.L_x_173:
        /* <DEDUP_REMOVED lines=33> */
.L_x_176:
[----:B------:R-:W-:Y:S05]  /*b790*/  BSYNC.RECONVERGENT B1 ;  /* 0x0000000000017941 */ /* 0x000fea0003800200 */
.L_x_175:
        /* <DEDUP_REMOVED lines=33> */
.L_x_178:
[----:B------:R-:W-:Y:S05]  /*b9b0*/  BSYNC.RECONVERGENT B1 ;  /* 0x0000000000017941 */ /* 0x000fea0003800200 */
.L_x_177:
        /* <DEDUP_REMOVED lines=33> */
.L_x_180:
[----:B------:R-:W-:Y:S05]  /*bbd0*/  BSYNC.RECONVERGENT B1 ;  /* 0x0000000000017941 */ /* 0x000fea0003800200 */
.L_x_179:
        /* <DEDUP_REMOVED lines=33> */
.L_x_182:
[----:B------:R-:W-:Y:S05]  /*bdf0*/  BSYNC.RECONVERGENT B1 ;  /* 0x0000000000017941 */ /* 0x000fea0003800200 */
.L_x_181:
        /* <DEDUP_REMOVED lines=33> */
.L_x_184:
[----:B------:R-:W-:Y:S05]  /*c010*/  BSYNC.RECONVERGENT B1 ;  /* 0x0000000000017941 */ /* 0x000fea0003800200 */
.L_x_183:
        /* <DEDUP_REMOVED lines=33> */
.L_x_186:
[----:B------:R-:W-:Y:S05]  /*c230*/  BSYNC.RECONVERGENT B1 ;  /* 0x0000000000017941 */ /* 0x000fea0003800200 */
.L_x_185:
        /* <DEDUP_REMOVED lines=33> */
.L_x_188:
[----:B------:R-:W-:Y:S05]  /*c450*/  BSYNC.RECONVERGENT B1 ;  /* 0x0000000000017941 */ /* 0x000fea0003800200 */
.L_x_187:
        /* <DEDUP_REMOVED lines=33> */
.L_x_190:
[----:B------:R-:W-:Y:S05]  /*c670*/  BSYNC.RECONVERGENT B1 ;  /* 0x0000000000017941 */ /* 0x000fea0003800200 */
.L_x_189:
        /* <DEDUP_REMOVED lines=33> */
.L_x_192:
[----:B------:R-:W-:Y:S05]  /*c890*/  BSYNC.RECONVERGENT B1 ;  /* 0x0000000000017941 */ /* 0x000fea0003800200 */
.L_x_191:
        /* <DEDUP_REMOVED lines=33> */
.L_x_194:
[----:B------:R-:W-:Y:S05]  /*cab0*/  BSYNC.RECONVERGENT B1 ;  /* 0x0000000000017941 */ /* 0x000fea0003800200 */
.L_x_193:
        /* <DEDUP_REMOVED lines=33> */
.L_x_196:
[----:B------:R-:W-:Y:S05]  /*ccd0*/  BSYNC.RECONVERGENT B1 ;  /* 0x0000000000017941 */ /* 0x000fea0003800200 */
.L_x_195:
        /* <DEDUP_REMOVED lines=33> */
.L_x_198:
[----:B------:R-:W-:Y:S05]  /*cef0*/  BSYNC.RECONVERGENT B1 ;  /* 0x0000000000017941 */ /* 0x000fea0003800200 */
.L_x_197:
        /* <DEDUP_REMOVED lines=33> */
.L_x_200:
[----:B------:R-:W-:Y:S05]  /*d110*/  BSYNC.RECONVERGENT B1 ;  /* 0x0000000000017941 */ /* 0x000fea0003800200 */
.L_x_199:
        /* <DEDUP_REMOVED lines=33> */
.L_x_202:
[----:B------:R-:W-:Y:S05]  /*d330*/  BSYNC.RECONVERGENT B1 ;  /* 0x0000000000017941 */ /* 0x000fea0003800200 */
.L_x_201:
        /* <DEDUP_REMOVED lines=33> */
.L_x_204:
[----:B------:R-:W-:Y:S05]  /*d550*/  BSYNC.RECONVERGENT B1 ;  /* 0x0000000000017941 */ /* 0x000fea0003800200 */
.L_x_203:
[----:B------:R-:W0:Y:S01]  /*d560*/  LDS.128 R20, [UR6+0x3e0] ;  /* 0x0003e006ff147984 */ /* 0x000e220008000c00 */
[----:B------:R-:W-:Y:S01]  /*d570*/  DMUL R30, R14, R30 ;  /* 0x0000001e0e1e7228 */ /* 0x000fe20000000000 */
[----:B------:R-:W-:Y:S02]  /*d580*/  BSSY.RECONVERGENT B1, `(.L_x_205) ;  /* 0x000001e000017945 */ /* 0x000fe40003800200 */
[----:B------:R-:W1:Y:S05]  /*d590*/  LDS.128 R12, [UR6+0x3f0] ;  /* 0x0003f006ff0c7984 */ /* 0x000e6a0008000c00 */
[-C--:B------:R-:W-:Y:S02]  /*d5a0*/  DFMA R36, R44, R30.reuse, R36 ;  /* 0x0000001e2c24722b */ /* 0x080fe40000000024 */
[----:B------:R-:W-:-:S02]  /*d5b0*/  DFMA R38, R38, R30, R42 ;  /* 0x0000001e2626722b */ /* 0x000fc4000000002a */
[----:B------:R-:W-:Y:S01]  /*d5c0*/  DFMA R40, R46, R30, R40 ;  /* 0x0000001e2e28722b */ /* 0x000fe20000000028 */
[----:B------:R-:W-:Y:S01]  /*d5d0*/  IMAD.MOV.U32 R30, RZ, RZ, 0x0 ;  /* 0x00000000ff1e7424 */ /* 0x000fe200078e00ff */
[----:B------:R-:W-:Y:S01]  /*d5e0*/  MOV R31, 0x3fd80000 ;  /* 0x3fd80000001f7802 */ /* 0x000fe20000000f00 */
        /* <DEDUP_REMOVED lines=22> */
[----:B------:R-:W-:-:S07]  /*d750*/  MOV R21, R13 ;  /* 0x0000000d00157202 */ /* 0x000fce0000000f00 */
.L_x_206:
[----:B------:R-:W-:Y:S05]  /*d760*/  BSYNC.RECONVERGENT B1 ;  /* 0x0000000000017941 */ /* 0x000fea0003800200 */
.L_x_205:
        /* <DEDUP_REMOVED lines=9> */
.L_x_142:
[----:B------:R-:W-:Y:S05]  /*d800*/  BRA.U !UP1, `(.L_x_208) ;  /* 0x0000000109ac7547 */ /* 0x000fea000b800000 */
[----:B------:R-:W1:Y:S01]  /*d810*/  LDCU.64 UR18, c[0x0][0x398] ;  /* 0x00007300ff1277ac */ /* 0x000e620008000a00 */
[----:B------:R-:W-:-:S05]  /*d820*/  UMOV UR6, URZ ;  /* 0x000000ff00067c82 */ /* 0x000fca0008000000 */
.L_x_211:
[----:B------:R-:W2:Y:S01]  /*d830*/  S2UR UR8, SR_CgaCtaId ;  /* 0x00000000000879c3 */ /* 0x000ea20000008800 */
[----:B------:R-:W-:Y:S01]  /*d840*/  UMOV UR7, 0x400 ;  /* 0x0000040000077882 */ /* 0x000fe20000000000 */
[----:B------:R-:W-:Y:S01]  /*d850*/  IMAD.MOV.U32 R30, RZ, RZ, 0x0 ;  /* 0x00000000ff1e7424 */ /* 0x000fe200078e00ff */
[----:B------:R-:W-:Y:S01]  /*d860*/  MOV R31, 0x3fd80000 ;  /* 0x3fd80000001f7802 */ /* 0x000fe20000000f00 */
        /* <DEDUP_REMOVED lines=28> */
.L_x_210:
[----:B------:R-:W-:Y:S05]  /*da30*/  BSYNC.RECONVERGENT B1 ;  /* 0x0000000000017941 */ /* 0x000fea0003800200 */
.L_x_209:
        /* <DEDUP_REMOVED lines=8> */
.L_x_208:
        /* <DEDUP_REMOVED lines=16> */
.L_x_277:
        /* <DEDUP_REMOVED lines=8> */
[----:B------:R-:W-:Y:S02]  /*dc40*/  DADD R48, -R16, R12 ;  /* 0x0000000010307229 */ /* 0x000fe4000000010c */
[----:B--2---:R-:W-:Y:S01]  /*dc50*/  DADD R52, -R28, R20 ;  /* 0x000000001c347229 */ /* 0x004fe20000000114 */
[----:B------:R-:W-:-:S03]  /*dc60*/  IMAD.MOV.U32 R20, RZ, RZ, RZ ;  /* 0x000000ffff147224 */ /* 0x000fc600078e00ff */
[----:B------:R-:W-:-:S08]  /*dc70*/  DMUL R12, R44, R44 ;  /* 0x0000002c2c0c7228 */ /* 0x000fd00000000000 */
[----:B------:R-:W-:-:S08]  /*dc80*/  DFMA R12, R48, R48, R12 ;  /* 0x00000030300c722b */ /* 0x000fd0000000000c */
[----:B------:R-:W-:-:S08]  /*dc90*/  DFMA R12, R52, R52, R12 ;  /* 0x00000034340c722b */ /* 0x000fd0000000000c */
[----:B-1----:R-:W-:-:S08]  /*dca0*/  DADD R12, R12, UR18 ;  /* 0x000000120c0c7e29 */ /* 0x002fd00008000000 */
[----:B------:R-:W-:-:S08]  /*dcb0*/  DMUL R14, R12, R12 ;  /* 0x0000000c0c0e7228 */ /* 0x000fd00000000000 */
[----:B------:R-:W-:-:S06]  /*dcc0*/  DMUL R12, R12, R14 ;  /* 0x0000000e0c0c7228 */ /* 0x000fcc0000000000 */
[----:B------:R-:W0:Y:S04]  /*dcd0*/  MUFU.RSQ64H R21, R13 ;  /* 0x0000000d00157308 */ /* 0x000e280000001c00 */
[----:B------:R-:W-:-:S05]  /*dce0*/  VIADD R26, R13, 0xfff00000 ;  /* 0xfff000000d1a7836 */ /* 0x000fca0000000000 */
[----:B------:R-:W-:Y:S01]  /*dcf0*/  ISETP.GE.U32.AND P0, PT, R26, 0x7fe00000, PT ;  /* 0x7fe000001a00780c */ /* 0x000fe20003f06070 */
[----:B0-----:R-:W-:-:S08]  /*dd00*/  DMUL R14, R20, R20 ;  /* 0x00000014140e7228 */ /* 0x001fd00000000000 */
[----:B------:R-:W-:Y:S01]  /*dd10*/  DFMA R24, R12, -R14, 1 ;  /* 0x3ff000000c18742b */ /* 0x000fe2000000080e */
[----:B------:R-:W-:Y:S01]  /*dd20*/  MOV R14, 0x0 ;  /* 0x00000000000e7802 */ /* 0x000fe20000000f00 */
[----:B------:R-:W-:-:S06]  /*dd30*/  IMAD.MOV.U32 R15, RZ, RZ, 0x3fd80000 ;  /* 0x3fd80000ff0f7424 */ /* 0x000fcc00078e00ff */
[----:B------:R-:W-:Y:S02]  /*dd40*/  DFMA R14, R24, R14, 0.5 ;  /* 0x3fe00000180e742b */ /* 0x000fe4000000000e */
[----:B------:R-:W-:-:S08]  /*dd50*/  DMUL R24, R20, R24 ;  /* 0x0000001814187228 */ /* 0x000fd00000000000 */
[----:B------:R-:W-:Y:S01]  /*dd60*/  DFMA R20, R14, R24, R20 ;  /* 0x000000180e14722b */ /* 0x000fe20000000014 */
[----:B------:R-:W-:Y:S10]  /*dd70*/  @!P0 BRA `(.L_x_214) ;  /* 0x0000000000108947 */ /* 0x000ff40003800000 */
[----:B------:R-:W-:Y:S02]  /*dd80*/  MOV R20, R12 ;  /* 0x0000000c00147202 */ /* 0x000fe40000000f00 */
[----:B------:R-:W-:-:S07]  /*dd90*/  MOV R12, 0xddb0 ;  /* 0x0000ddb0000c7802 */ /* 0x000fce0000000f00 */
[----:B------:R-:W-:Y:S05]  /*dda0*/  CALL.REL.NOINC `($__internal_0_$__cuda_sm20_drsqrt_f64_slowpath_v2) ;  /* 0x0000004400607944 */ /* 0x000fea0003c00000 */
[----:B------:R-:W-:-:S07]  /*ddb0*/  IMAD.MOV.U32 R21, RZ, RZ, R13 ;  /* 0x000000ffff157224 */ /* 0x000fce00078e000d */
.L_x_214:
[----:B------:R-:W-:Y:S05]  /*ddc0*/  BSYNC.RECONVERGENT B1 ;  /* 0x0000000000017941 */ /* 0x000fea0003800200 */
.L_x_213:
[----:B------:R-:W0:Y:S01]  /*ddd0*/  LDS.128 R24, [UR5+0x20] ;  /* 0x00002005ff187984 */ /* 0x000e220008000c00 */
[----:B------:R-:W-:Y:S01]  /*dde0*/  DMUL R22, R22, R20 ;  /* 0x0000001416167228 */ /* 0x000fe20000000000 */
[----:B------:R-:W-:Y:S01]  /*ddf0*/  IMAD.MOV.U32 R30, RZ, RZ, RZ ;  /* 0x000000ffff1e7224 */ /* 0x000fe200078e00ff */
[----:B------:R-:W-:Y:S01]  /*de00*/  BSSY.RECONVERGENT B1, `(.L_x_215) ;  /* 0x000001e000017945 */ /* 0x000fe20003800200 */
[----:B------:R-:W1:Y:S05]  /*de10*/  LDS.128 R12, [UR5+0x30] ;  /* 0x00003005ff0c7984 */ /* 0x000e6a0008000c00 */
[-C--:B------:R-:W-:Y:S02]  /*de20*/  DFMA R36, R48, R22.reuse, R36 ;  /* 0x000000163024722b */ /* 0x080fe40000000024 */
[----:B------:R-:W-:-:S02]  /*de30*/  DFMA R44, R44, R22, R38 ;  /* 0x000000162c2c722b */ /* 0x000fc40000000026 */
[----:B------:R-:W-:Y:S02]  /*de40*/  DFMA R52, R52, R22, R40 ;  /* 0x000000163434722b */ /* 0x000fe40000000028 */
        /* <DEDUP_REMOVED lines=23> */
[----:B------:R-:W-:Y:S02]  /*dfc0*/  IMAD.MOV.U32 R30, RZ, RZ, R20 ;  /* 0x000000ffff1e7224 */ /* 0x000fe400078e0014 */
[----:B------:R-:W-:-:S07]  /*dfd0*/  IMAD.MOV.U32 R31, RZ, RZ, R13 ;  /* 0x000000ffff1f7224 */ /* 0x000fce00078e000d */
.L_x_216:
[----:B------:R-:W-:Y:S05]  /*dfe0*/  BSYNC.RECONVERGENT B1 ;  /* 0x0000000000017941 */ /* 0x000fea0003800200 */
.L_x_215:
        /* <DEDUP_REMOVED lines=19> */
[----:B------:R-:W0:Y:S04]  /*e120*/  MUFU.RSQ64H R21, R13 ;  /* 0x0000000d00157308 */ /* 0x000e280000001c00 */
[----:B------:R-:W-:-:S04]  /*e130*/  IADD3 R26, PT, PT, R13, -0x100000, RZ ;  /* 0xfff000000d1a7810 */ /* 0x000fc80007ffe0ff */
[----:B------:R-:W-:Y:S01]  /*e140*/  ISETP.GE.U32.AND P0, PT, R26, 0x7fe00000, PT ;  /* 0x7fe000001a00780c */ /* 0x000fe20003f06070 */
[----:B0-----:R-:W-:-:S08]  /*e150*/  DMUL R24, R20, R20 ;  /* 0x0000001414187228 */ /* 0x001fd00000000000 */
[----:B------:R-:W-:-:S08]  /*e160*/  DFMA R24, R12, -R24, 1 ;  /* 0x3ff000000c18742b */ /* 0x000fd00000000818 */
[----:B------:R-:W-:Y:S02]  /*e170*/  DFMA R14, R24, R14, 0.5 ;  /* 0x3fe00000180e742b */ /* 0x000fe4000000000e */
[----:B------:R-:W-:-:S08]  /*e180*/  DMUL R24, R20, R24 ;  /* 0x0000001814187228 */ /* 0x000fd00000000000 */
[----:B------:R-:W-:Y:S01]  /*e190*/  DFMA R20, R14, R24, R20 ;  /* 0x000000180e14722b */ /* 0x000fe20000000014 */
[----:B------:R-:W-:Y:S10]  /*e1a0*/  @!P0 BRA `(.L_x_218) ;  /* 0x0000000000108947 */ /* 0x000ff40003800000 */
[----:B------:R-:W-:Y:S01]  /*e1b0*/  IMAD.MOV.U32 R20, RZ, RZ, R12 ;  /* 0x000000ffff147224 */ /* 0x000fe200078e000c */
[----:B------:R-:W-:-:S07]  /*e1c0*/  MOV R12, 0xe1e0 ;  /* 0x0000e1e0000c7802 */ /* 0x000fce0000000f00 */
[----:B------:R-:W-:Y:S05]  /*e1d0*/  CALL.REL.NOINC `($__internal_0_$__cuda_sm20_drsqrt_f64_slowpath_v2) ;  /* 0x0000004000547944 */ /* 0x000fea0003c00000 */
[----:B------:R-:W-:-:S07]  /*e1e0*/  IMAD.MOV.U32 R21, RZ, RZ, R13 ;  /* 0x000000ffff157224 */ /* 0x000fce00078e000d */
.L_x_218:
[----:B------:R-:W-:Y:S05]  /*e1f0*/  BSYNC.RECONVERGENT B1 ;  /* 0x0000000000017941 */ /* 0x000fea0003800200 */
.L_x_217:
[----:B------:R-:W0:Y:S01]  /*e200*/  LDS.128 R24, [UR5+0x60] ;  /* 0x00006005ff187984 */ /* 0x000e220008000c00 */
[----:B------:R-:W-:Y:S01]  /*e210*/  DMUL R22, R22, R20 ;  /* 0x0000001416167228 */ /* 0x000fe20000000000 */
[----:B------:R-:W-:Y:S01]  /*e220*/  MOV R30, RZ ;  /* 0x000000ff001e7202 */ /* 0x000fe20000000f00 */
        /* <DEDUP_REMOVED lines=15> */
[----:B------:R-:W-:-:S04]  /*e320*/  IADD3 R24, PT, PT, R13, -0x100000, RZ ;  /* 0xfff000000d187810 */ /* 0x000fc80007ffe0ff */
[----:B------:R-:W-:Y:S01]  /*e330*/  ISETP.GE.U32.AND P0, PT, R24, 0x7fe00000, PT ;  /* 0x7fe000001800780c */ /* 0x000fe20003f06070 */
[----:B0-----:R-:W-:-:S08]  /*e340*/  DMUL R20, R30, R30 ;  /* 0x0000001e1e147228 */ /* 0x001fd00000000000 */
[----:B------:R-:W-:Y:S01]  /*e350*/  DFMA R22, R12, -R20, 1 ;  /* 0x3ff000000c16742b */ /* 0x000fe20000000814 */
[----:B------:R-:W-:Y:S02]  /*e360*/  IMAD.MOV.U32 R20, RZ, RZ, 0x0 ;  /* 0x00000000ff147424 */ /* 0x000fe400078e00ff */
[----:B------:R-:W-:-:S06]  /*e370*/  IMAD.MOV.U32 R21, RZ, RZ, 0x3fd80000 ;  /* 0x3fd80000ff157424 */ /* 0x000fcc00078e00ff */
[----:B------:R-:W-:Y:S02]  /*e380*/  DFMA R20, R22, R20, 0.5 ;  /* 0x3fe000001614742b */ /* 0x000fe40000000014 */
[----:B------:R-:W-:-:S08]  /*e390*/  DMUL R22, R30, R22 ;  /* 0x000000161e167228 */ /* 0x000fd00000000000 */
[----:B------:R-:W-:Y:S01]  /*e3a0*/  DFMA R30, R20, R22, R30 ;  /* 0x00000016141e722b */ /* 0x000fe2000000001e */
[----:B------:R-:W-:Y:S10]  /*e3b0*/  @!P0 BRA `(.L_x_220) ;  /* 0x0000000000148947 */ /* 0x000ff40003800000 */
[----:B------:R-:W-:Y:S01]  /*e3c0*/  IMAD.MOV.U32 R20, RZ, RZ, R12 ;  /* 0x000000ffff147224 */ /* 0x000fe200078e000c */
[----:B------:R-:W-:-:S07]  /*e3d0*/  MOV R12, 0xe3f0 ;  /* 0x0000e3f0000c7802 */ /* 0x000fce0000000f00 */
[----:B------:R-:W-:Y:S05]  /*e3e0*/  CALL.REL.NOINC `($__internal_0_$__cuda_sm20_drsqrt_f64_slowpath_v2) ;  /* 0x0000003c00d07944 */ /* 0x000fea0003c00000 */
[----:B------:R-:W-:Y:S01]  /*e3f0*/  IMAD.MOV.U32 R30, RZ, RZ, R20 ;  /* 0x000000ffff1e7224 */ /* 0x000fe200078e0014 */
[----:B------:R-:W-:-:S07]  /*e400*/  MOV R31, R13 ;  /* 0x0000000d001f7202 */ /* 0x000fce0000000f00 */
.L_x_220:
[----:B------:R-:W-:Y:S05]  /*e410*/  BSYNC.RECONVERGENT B1 ;  /* 0x0000000000017941 */ /* 0x000fea0003800200 */
.L_x_219:
        /* <DEDUP_REMOVED lines=19> */
[----:B------:R-:W0:Y:S04]  /*e550*/  MUFU.RSQ64H R21, R13 ;  /* 0x0000000d00157308 */ /* 0x000e280000001c00 */
[----:B------:R-:W-:-:S05]  /*e560*/  VIADD R26, R13, 0xfff00000 ;  /* 0xfff000000d1a7836 */ /* 0x000fca0000000000 */
        /* <DEDUP_REMOVED lines=10> */
[----:B------:R-:W-:-:S07]  /*e610*/  MOV R21, R13 ;  /* 0x0000000d00157202 */ /* 0x000fce0000000f00 */
.L_x_222:
[----:B------:R-:W-:Y:S05]  /*e620*/  BSYNC.RECONVERGENT B1 ;  /* 0x0000000000017941 */ /* 0x000fea0003800200 */
.L_x_221:
        /* <DEDUP_REMOVED lines=22> */
[----:B------:R-:W-:Y:S01]  /*e790*/  IMAD.MOV.U32 R20, RZ, RZ, 0x0 ;  /* 0x00000000ff147424 */ /* 0x000fe200078e00ff */
[----:B------:R-:W-:-:S06]  /*e7a0*/  MOV R21, 0x3fd80000 ;  /* 0x3fd8000000157802 */ /* 0x000fcc0000000f00 */
[----:B------:R-:W-:Y:S02]  /*e7b0*/  DFMA R20, R22, R20, 0.5 ;  /* 0x3fe000001614742b */ /* 0x000fe40000000014 */
[----:B------:R-:W-:-:S08]  /*e7c0*/  DMUL R22, R30, R22 ;  /* 0x000000161e167228 */ /* 0x000fd00000000000 */
[----:B------:R-:W-:Y:S01]  /*e7d0*/  DFMA R30, R20, R22, R30 ;  /* 0x00000016141e722b */ /* 0x000fe2000000001e */
[----:B------:R-:W-:Y:S10]  /*e7e0*/  @!P0 BRA `(.L_x_224) ;  /* 0x0000000000148947 */ /* 0x000ff40003800000 */
[----:B------:R-:W-:Y:S01]  /*e7f0*/  IMAD.MOV.U32 R20, RZ, RZ, R12 ;  /* 0x000000ffff147224 */ /* 0x000fe200078e000c */
[----:B------:R-:W-:-:S07]  /*e800*/  MOV R12, 0xe820 ;  /* 0x0000e820000c7802 */ /* 0x000fce0000000f00 */
[----:B------:R-:W-:Y:S05]  /*e810*/  CALL.REL.NOINC `($__internal_0_$__cuda_sm20_drsqrt_f64_slowpath_v2) ;  /* 0x0000003800c47944 */ /* 0x000fea0003c00000 */
[----:B------:R-:W-:Y:S01]  /*e820*/  MOV R30, R20 ;  /* 0x00000014001e7202 */ /* 0x000fe20000000f00 */
[----:B------:R-:W-:-:S07]  /*e830*/  IMAD.MOV.U32 R31, RZ, RZ, R13 ;  /* 0x000000ffff1f7224 */ /* 0x000fce00078e000d */
.L_x_224:
[----:B------:R-:W-:Y:S05]  /*e840*/  BSYNC.RECONVERGENT B1 ;  /* 0x0000000000017941 */ /* 0x000fea0003800200 */
.L_x_223:
        /* <DEDUP_REMOVED lines=32> */
.L_x_226:
[----:B------:R-:W-:Y:S05]  /*ea50*/  BSYNC.RECONVERGENT B1 ;  /* 0x0000000000017941 */ /* 0x000fea0003800200 */
.L_x_225:
        /* <DEDUP_REMOVED lines=33> */
.L_x_228:
[----:B------:R-:W-:Y:S05]  /*ec70*/  BSYNC.RECONVERGENT B1 ;  /* 0x0000000000017941 */ /* 0x000fea0003800200 */
.L_x_227:
        /* <DEDUP_REMOVED lines=32> */
.L_x_230:
[----:B------:R-:W-:Y:S05]  /*ee80*/  BSYNC.RECONVERGENT B1 ;  /* 0x0000000000017941 */ /* 0x000fea0003800200 */
.L_x_229:
        /* <DEDUP_REMOVED lines=33> */
.L_x_232:
[----:B------:R-:W-:Y:S05]  /*f0a0*/  BSYNC.RECONVERGENT B1 ;  /* 0x0000000000017941 */ /* 0x000fea0003800200 */
.L_x_231:
        /* <DEDUP_REMOVED lines=32> */
.L_x_234:
[----:B------:R-:W-:Y:S05]  /*f2b0*/  BSYNC.RECONVERGENT B1 ;  /* 0x0000000000017941 */ /* 0x000fea0003800200 */
.L_x_233:
        /* <DEDUP_REMOVED lines=33> */
.L_x_236:
[----:B------:R-:W-:Y:S05]  /*f4d0*/  BSYNC.RECONVERGENT B1 ;  /* 0x0000000000017941 */ /* 0x000fea0003800200 */
.L_x_235:
        /* <DEDUP_REMOVED lines=32> */
.L_x_238:
[----:B------:R-:W-:Y:S05]  /*f6e0*/  BSYNC.RECONVERGENT B1 ;  /* 0x0000000000017941 */ /* 0x000fea0003800200 */
.L_x_237:
        /* <DEDUP_REMOVED lines=33> */
.L_x_240:
[----:B------:R-:W-:Y:S05]  /*f900*/  BSYNC.RECONVERGENT B1 ;  /* 0x0000000000017941 */ /* 0x000fea0003800200 */
.L_x_239:
        /* <DEDUP_REMOVED lines=32> */
.L_x_242:
[----:B------:R-:W-:Y:S05]  /*fb10*/  BSYNC.RECONVERGENT B1 ;  /* 0x0000000000017941 */ /* 0x000fea0003800200 */
.L_x_241:
        /* <DEDUP_REMOVED lines=33> */
.L_x_244:
[----:B------:R-:W-:Y:S05]  /*fd30*/  BSYNC.RECONVERGENT B1 ;  /* 0x0000000000017941 */ /* 0x000fea0003800200 */
.L_x_243:
        /* <DEDUP_REMOVED lines=32> */
.L_x_246:
[----:B------:R-:W-:Y:S05]  /*ff40*/  BSYNC.RECONVERGENT B1 ;  /* 0x0000000000017941 */ /* 0x000fea0003800200 */
.L_x_245:
        /* <DEDUP_REMOVED lines=33> */
.L_x_248:
[----:B------:R-:W-:Y:S05]  /*10160*/  BSYNC.RECONVERGENT B1 ;  /* 0x0000000000017941 */ /* 0x000fea0003800200 */
.L_x_247:
        /* <DEDUP_REMOVED lines=32> */
.L_x_250:
[----:B------:R-:W-:Y:S05]  /*10370*/  BSYNC.RECONVERGENT B1 ;  /* 0x0000000000017941 */ /* 0x000fea0003800200 */
.L_x_249:
        /* <DEDUP_REMOVED lines=28> */
[----:B------:R-:W-:Y:S02]  /*10540*/  MOV R20, R12 ;  /* 0x0000000c00147202 */ /* 0x000fe40000000f00 */
[----:B------:R-:W-:-:S07]  /*10550*/  MOV R12, 0x10570 ;  /* 0x00010570000c7802 */ /* 0x000fce0000000f00 */
[----:B------:R-:W-:Y:S05]  /*10560*/  CALL.REL.NOINC `($__internal_0_$__cuda_sm20_drsqrt_f64_slowpath_v2) ;  /* 0x0000001c00707944 */ /* 0x000fea0003c00000 */
[----:B------:R-:W-:Y:S01]  /*10570*/  IMAD.MOV.U32 R30, RZ, RZ, R20 ;  /* 0x000000ffff1e7224 */ /* 0x000fe200078e0014 */
[----:B------:R-:W-:-:S07]  /*10580*/  MOV R31, R13 ;  /* 0x0000000d001f7202 */ /* 0x000fce0000000f00 */
.L_x_252:
[----:B------:R-:W-:Y:S05]  /*10590*/  BSYNC.RECONVERGENT B1 ;  /* 0x0000000000017941 */ /* 0x000fea0003800200 */
.L_x_251:
        /* <DEDUP_REMOVED lines=32> */
.L_x_254:
[----:B------:R-:W-:Y:S05]  /*107a0*/  BSYNC.RECONVERGENT B1 ;  /* 0x0000000000017941 */ /* 0x000fea0003800200 */
.L_x_253:
        /* <DEDUP_REMOVED lines=33> */
.L_x_256:
[----:B------:R-:W-:Y:S05]  /*109c0*/  BSYNC.RECONVERGENT B1 ;  /* 0x0000000000017941 */ /* 0x000fea0003800200 */
.L_x_255:
        /* <DEDUP_REMOVED lines=32> */
.L_x_258:
[----:B------:R-:W-:Y:S05]  /*10bd0*/  BSYNC.RECONVERGENT B1 ;  /* 0x0000000000017941 */ /* 0x000fea0003800200 */
.L_x_257:
        /* <DEDUP_REMOVED lines=33> */
.L_x_260:
[----:B------:R-:W-:Y:S05]  /*10df0*/  BSYNC.RECONVERGENT B1 ;  /* 0x0000000000017941 */ /* 0x000fea0003800200 */
.L_x_259:
        /* <DEDUP_REMOVED lines=32> */
.L_x_262:
[----:B------:R-:W-:Y:S05]  /*11000*/  BSYNC.RECONVERGENT B1 ;  /* 0x0000000000017941 */ /* 0x000fea0003800200 */
.L_x_261:
        /* <DEDUP_REMOVED lines=33> */
.L_x_264:
[----:B------:R-:W-:Y:S05]  /*11220*/  BSYNC.RECONVERGENT B1 ;  /* 0x0000000000017941 */ /* 0x000fea0003800200 */
.L_x_263:
        /* <DEDUP_REMOVED lines=32> */
.L_x_266:
[----:B------:R-:W-:Y:S05]  /*11430*/  BSYNC.RECONVERGENT B1 ;  /* 0x0000000000017941 */ /* 0x000fea0003800200 */
.L_x_265:
        /* <DEDUP_REMOVED lines=33> */
.L_x_268:
[----:B------:R-:W-:Y:S05]  /*11650*/  BSYNC.RECONVERGENT B1 ;  /* 0x0000000000017941 */ /* 0x000fea0003800200 */
.L_x_267:
        /* <DEDUP_REMOVED lines=32> */
.L_x_270:
[----:B------:R-:W-:Y:S05]  /*11860*/  BSYNC.RECONVERGENT B1 ;  /* 0x0000000000017941 */ /* 0x000fea0003800200 */
.L_x_269:
        /* <DEDUP_REMOVED lines=33> */
.L_x_272:
[----:B------:R-:W-:Y:S05]  /*11a80*/  BSYNC.RECONVERGENT B1 ;  /* 0x0000000000017941 */ /* 0x000fea0003800200 */
.L_x_271:
        /* <DEDUP_REMOVED lines=32> */
.L_x_274:
[----:B------:R-:W-:Y:S05]  /*11c90*/  BSYNC.RECONVERGENT B1 ;  /* 0x0000000000017941 */ /* 0x000fea0003800200 */
.L_x_273:
        /* <DEDUP_REMOVED lines=32> */
.L_x_276:
[----:B------:R-:W-:Y:S05]  /*11ea0*/  BSYNC.RECONVERGENT B1 ;  /* 0x0000000000017941 */ /* 0x000fea0003800200 */
.L_x_275:
        /* <DEDUP_REMOVED lines=9> */
.L_x_212:
[----:B------:R-:W-:-:S09]  /*11f40*/  UISETP.NE.AND UP2, UPT, UR12, URZ, UPT ;  /* 0x000000ff0c00728c */ /* 0x000fd2000bf45270 */
[----:B------:R-:W-:Y:S05]  /*11f50*/  BRA.U !UP2, `(.L_x_278) ;  /* 0x000000010aac7547 */ /* 0x000fea000b800000 */
[----:B------:R-:W1:Y:S01]  /*11f60*/  LDCU.64 UR18, c[0x0][0x398] ;  /* 0x00007300ff1277ac */ /* 0x000e620008000a00 */
[----:B------:R-:W-:-:S05]  /*11f70*/  UMOV UR5, URZ ;  /* 0x000000ff00057c82 */ /* 0x000fca0008000000 */
.L_x_281:
        /* <DEDUP_REMOVED lines=32> */
.L_x_280:
[----:B------:R-:W-:Y:S05]  /*12180*/  BSYNC.RECONVERGENT B1 ;  /* 0x0000000000017941 */ /* 0x000fea0003800200 */
.L_x_279:
        /* <DEDUP_REMOVED lines=8> */
.L_x_278:
[----:B------:R-:W1:Y:S01]  /*12210*/  LDCU UR5, c[0x0][0x3a8] ;  /* 0x00007500ff0577ac */ /* 0x000e620008000800 */
[----:B------:R-:W-:-:S04]  /*12220*/  UIADD3 UR4, UPT, UPT, UR17, UR9, URZ ;  /* 0x0000000911047290 */ /* 0x000fc8000fffe0ff */
[----:B-1----:R-:W-:Y:S01]  /*12230*/  UISETP.GE.AND UP2, UPT, UR4, UR5, UPT ;  /* 0x000000050400728c */ /* 0x002fe2000bf46270 */
[----:B------:R-:W-:Y:S08]  /*12240*/  BAR.SYNC.DEFER_BLOCKING 0x0 ;  /* 0x0000000000007b1d */ /* 0x000ff00000010000 */
[----:B------:R-:W-:Y:S05]  /*12250*/  BRA.U !UP2, `(.L_x_282) ;  /* 0xfffffedd0ae87547 */ /* 0x000fea000b83ffff */
.L_x_1:
[----:B0-----:R-:W0:Y:S01]  /*12260*/  LDC.64 R12, c[0x0][0x390] ;  /* 0x0000e400ff0c7b82 */ /* 0x001e220000000a00 */
[----:B------:R-:W1:Y:S02]  /*12270*/  LDCU.64 UR6, c[0x0][0x3a0] ;  /* 0x00007400ff0677ac */ /* 0x000e640008000a00 */
[----:B-1---5:R-:W-:Y:S02]  /*12280*/  DFMA R8, R36, UR6, R8 ;  /* 0x0000000624087c2b */ /* 0x022fe40008000008 */
[----:B------:R-:W-:Y:S02]  /*12290*/  DFMA R6, R38, UR6, R6 ;  /* 0x0000000626067c2b */ /* 0x000fe40008000006 */
[----:B------:R-:W-:Y:S01]  /*122a0*/  DFMA R4, R40, UR6, R4 ;  /* 0x0000000628047c2b */ /* 0x000fe20008000004 */
[----:B0-----:R-:W-:-:S05]  /*122b0*/  IMAD.WIDE R2, R2, 0x18, R12 ;  /* 0x0000001802027825 */ /* 0x001fca00078e020c */
[----:B------:R-:W-:Y:S04]  /*122c0*/  STG.E.64 desc[UR10][R2.64], R36 ;  /* 0x0000002402007986 */ /* 0x000fe8000c101b0a */
[----:B------:R-:W-:Y:S04]  /*122d0*/  STG.E.64 desc[UR10][R2.64+0x8], R38 ;  /* 0x0000082602007986 */ /* 0x000fe8000c101b0a */
[----:B------:R-:W-:Y:S04]  /*122e0*/  STG.E.64 desc[UR10][R2.64+0x10], R40 ;  /* 0x0000102802007986 */ /* 0x000fe8000c101b0a */
[----:B------:R-:W-:Y:S04]  /*122f0*/  STG.E.64 desc[UR10][R10.64], R8 ;  /* 0x000000080a007986 */ /* 0x000fe8000c101b0a */
[----:B------:R-:W-:Y:S04]  /*12300*/  STG.E.64 desc[UR10][R10.64+0x8], R6 ;  /* 0x000008060a007986 */ /* 0x000fe8000c101b0a */
[----:B------:R-:W-:Y:S01]  /*12310*/  STG.E.64 desc[UR10][R10.64+0x10], R4 ;  /* 0x000010040a007986 */ /* 0x000fe2000c101b0a */
[----:B------:R-:W-:Y:S05]  /*12320*/  EXIT ;  /* 0x000000000000794d */ /* 0x000fea0003800000 */
        .weak           $__internal_0_$__cuda_sm20_drsqrt_f64_slowpath_v2
        .type           $__internal_0_$__cuda_sm20_drsqrt_f64_slowpath_v2,@function
        .size           $__internal_0_$__cuda_sm20_drsqrt_f64_slowpath_v2,(.L_x_288 - $__internal_0_$__cuda_sm20_drsqrt_f64_slowpath_v2)
$__internal_0_$__cuda_sm20_drsqrt_f64_slowpath_v2:
[----:B------:R-:W-:Y:S01]  /*12330*/  MOV R21, R13 ;  /* 0x0000000d00157202 */ /* 0x000fe20000000f00 */
[----:B------:R-:W-:Y:S01]  /*12340*/  BSSY.RECONVERGENT B0, `(.L_x_283) ;  /* 0x000001d000007945 */ /* 0x000fe20003800200 */
[----:B------:R-:W-:-:S04]  /*12350*/  LOP3.LUT R13, R13, 0x80000000, RZ, 0xc0, !PT ;  /* 0x800000000d0d7812 */ /* 0x000fc800078ec0ff */
[----:B------:R-:W-:-:S14]  /*12360*/  DSETP.NEU.AND P0, PT, R20, RZ, PT ;  /* 0x000000ff1400722a */ /* 0x000fdc0003f0d000 */
[----:B------:R-:W-:Y:S05]  /*12370*/  @!P0 BRA `(.L_x_284) ;  /* 0x00000000005c8947 */ /* 0x000fea0003800000 */
[----:B------:R-:W-:-:S14]  /*12380*/  DSETP.GTU.AND P0, PT, |R20|, +INF , PT ;  /* 0x7ff000001400742a */ /* 0x000fdc0003f0c200 */
[----:B------:R-:W-:Y:S05]  /*12390*/  @P0 BRA `(.L_x_285) ;  /* 0x00000000004c0947 */ /* 0x000fea0003800000 */
[----:B------:R-:W-:-:S13]  /*123a0*/  ISETP.NE.AND P0, PT, R13, RZ, PT ;  /* 0x000000ff0d00720c */ /* 0x000fda0003f05270 */
[----:B------:R-:W-:Y:S01]  /*123b0*/  @P0 IMAD.MOV.U32 R30, RZ, RZ, 0x0 ;  /* 0x00000000ff1e0424 */ /* 0x000fe200078e00ff */
[----:B------:R-:W-:Y:S01]  /*123c0*/  @P0 MOV R31, 0xfff80000 ;  /* 0xfff80000001f0802 */ /* 0x000fe20000000f00 */
[----:B------:R-:W-:Y:S06]  /*123d0*/  @P0 BRA `(.L_x_286) ;  /* 0x00000000004c0947 */ /* 0x000fec0003800000 */
[----:B------:R-:W-:-:S14]  /*123e0*/  DSETP.NEU.AND P0, PT, |R20|, +INF , PT ;  /* 0x7ff000001400742a */ /* 0x000fdc0003f0d200 */
[----:B------:R-:W-:Y:S01]  /*123f0*/  @!P0 CS2R R30, SRZ ;  /* 0x00000000001e8805 */ /* 0x000fe2000001ff00 */
[----:B------:R-:W-:Y:S06]  /*12400*/  @!P0 BRA `(.L_x_286) ;  /* 0x0000000000408947 */ /* 0x000fec0003800000 */
[----:B------:R-:W-:Y:S01]  /*12410*/  DMUL R34, R20, 1.80143985094819840000e+16 ;  /* 0x4350000014227828 */ /* 0x000fe20000000000 */
[----:B------:R-:W-:Y:S01]  /*12420*/  IMAD.MOV.U32 R32, RZ, RZ, RZ ;  /* 0x000000ffff207224 */ /* 0x000fe200078e00ff */
[----:B------:R-:W-:Y:S01]  /*12430*/  MOV R20, 0x0 ;  /* 0x0000000000147802 */ /* 0x000fe20000000f00 */
[----:B------:R-:W-:-:S03]  /*12440*/  IMAD.MOV.U32 R21, RZ, RZ, 0x3fd80000 ;  /* 0x3fd80000ff157424 */ /* 0x000fc600078e00ff */
[----:B------:R-:W0:Y:S02]  /*12450*/  MUFU.RSQ64H R33, R35 ;  /* 0x0000002300217308 */ /* 0x000e240000001c00 */
[----:B0-----:R-:W-:-:S08]  /*12460*/  DMUL R30, R32, R32 ;  /* 0x00000020201e7228 */ /* 0x001fd00000000000 */
[----:B------:R-:W-:-:S08]  /*12470*/  DFMA R30, R34, -R30, 1 ;  /* 0x3ff00000221e742b */ /* 0x000fd0000000081e */
[----:B------:R-:W-:Y:S02]  /*12480*/  DFMA R20, R30, R20, 0.5 ;  /* 0x3fe000001e14742b */ /* 0x000fe40000000014 */
[----:B------:R-:W-:-:S08]  /*12490*/  DMUL R30, R32, R30 ;  /* 0x0000001e201e7228 */ /* 0x000fd00000000000 */
[----:B------:R-:W-:-:S08]  /*124a0*/  DFMA R30, R20, R30, R32 ;  /* 0x0000001e141e722b */ /* 0x000fd00000000020 */
[----:B------:R-:W-:Y:S01]  /*124b0*/  DMUL R30, R30, 134217728 ;  /* 0x41a000001e1e7828 */ /* 0x000fe20000000000 */
[----:B------:R-:W-:Y:S10]  /*124c0*/  BRA `(.L_x_286) ;  /* 0x0000000000107947 */ /* 0x000ff40003800000 */
.L_x_285:
[----:B------:R-:W-:Y:S01]  /*124d0*/  DADD R30, R20, R20 ;  /* 0x00000000141e7229 */ /* 0x000fe20000000014 */
[----:B------:R-:W-:Y:S10]  /*124e0*/  BRA `(.L_x_286) ;  /* 0x0000000000087947 */ /* 0x000ff40003800000 */
.L_x_284:
[----:B------:R-:W-:Y:S02]  /*124f0*/  LOP3.LUT R31, R13, 0x7ff00000, RZ, 0xfc, !PT ;  /* 0x7ff000000d1f7812 */ /* 0x000fe400078efcff */
[----:B------:R-:W-:-:S07]  /*12500*/  MOV R30, RZ ;  /* 0x000000ff001e7202 */ /* 0x000fce0000000f00 */
.L_x_286:
[----:B------:R-:W-:Y:S05]  /*12510*/  BSYNC.RECONVERGENT B0 ;  /* 0x0000000000007941 */ /* 0x000fea0003800200 */
.L_x_283:
[----:B------:R-:W-:Y:S01]  /*12520*/  MOV R13, R31 ;  /* 0x0000001f000d7202 */ /* 0x000fe20000000f00 */
[----:B------:R-:W-:Y:S02]  /*12530*/  HFMA2 R31, -RZ, RZ, 0, 0 ;  /* 0x00000000ff1f7431 */ /* 0x000fe400000001ff */
[----:B------:R-:W-:Y:S02]  /*12540*/  IMAD.MOV.U32 R20, RZ, RZ, R30 ;  /* 0x000000ffff147224 */ /* 0x000fe400078e001e */
[----:B------:R-:W-:-:S04]  /*12550*/  IMAD.MOV.U32 R30, RZ, RZ, R12 ;  /* 0x000000ffff1e7224 */ /* 0x000fc800078e000c */
[----:B------:R-:W-:Y:S05]  /*12560*/  RET.REL.NODEC R30 `(_Z15tileForceBodiesP7double4P7double3S2_ddi) ;  /* 0xfffffed81ea47950 */ /* 0x000fea0003c3ffff */
.L_x_287:
        /* <DEDUP_REMOVED lines=9> */
.L_x_288:


//--------------------- .nv.shared._Z15updatePositionsP7double4P7double3d --------------------------
	.section	.nv.shared._Z15updatePositionsP7double4P7double3d,"aw",@nobits
	.sectionflags	@""
	.align	16
	.zero		1024


//--------------------- .nv.shared.reserved.0     --------------------------
	.section	.nv.shared.reserved.0,"aw",@nobits
	.weak		__nv_reservedSMEM_offset_0_alias
	.size		__nv_reservedSMEM_offset_0_alias, 0, 64
	.other		__nv_reservedSMEM_offset_0_alias,@"STO_CUDA_RESERVED_SHARED STV_DEFAULT"
__nv_reservedSMEM_offset_0_alias:
	.zero		0
	.zero		64


//--------------------- .nv.shared._Z15tileForceBodiesP7double4P7double3S2_ddi --------------------------
	.section	.nv.shared._Z15tileForceBodiesP7double4P7double3S2_ddi,"aw",@nobits
	.sectionflags	@""
	.align	16
	.zero		1024


//--------------------- .nv.constant0._Z15updatePositionsP7double4P7double3d --------------------------
	.section	.nv.constant0._Z15updatePositionsP7double4P7double3d,"a",@progbits
	.sectionflags	@""
	.align	4
.nv.constant0._Z15updatePositionsP7double4P7double3d:
	.zero		920


//--------------------- .nv.constant0._Z15tileForceBodiesP7double4P7double3S2_ddi --------------------------
	.section	.nv.constant0._Z15tileForceBodiesP7double4P7double3S2_ddi,"a",@progbits
	.sectionflags	@""
	.align	4
.nv.constant0._Z15tileForceBodiesP7double4P7double3S2_ddi:
	.zero		940


//--------------------- SYMBOLS --------------------------

	.type		.nv.reservedSmem.offset0,@object
	.size		.nv.reservedSmem.offset0,0x4
	.type		.nv.reservedSmem.cap,@object
	.size		.nv.reservedSmem.cap,0x4
